	.target	sm_90a

	.elftype	@"ET_EXEC"


//--------------------- .note.nv.tkinfo           --------------------------
	.section	.note.nv.tkinfo,"",@"SHT_NOTE"
	.sectionflags	@"SHF_NOTE_NV_TKINFO"
	.tkinfo
        /*0018*/ 	.word	0x00000002
        /*0030*/ 	.string	""
        /*0030*/ 	.string	"ptxas"
        /*0030*/ 	.string	"Cuda compilation tools, release 13.0, V13.0.88"
        /*0030*/ 	.string	"Build cuda_13.0.r13.0/compiler.36424714_0"
        /*0030*/ 	.string	"-arch sm_90a -m 64 "



//--------------------- .note.nv.cuinfo           --------------------------
	.section	.note.nv.cuinfo,"",@"SHT_NOTE"
	.sectionflags	@"SHF_NOTE_NV_CUINFO"
        /*0018*/ 	.short	0x0002
        /*001a*/ 	.short	0x005a
        /*001c*/ 	.short	0x0082
	.zero		2


//--------------------- .nv.info                  --------------------------
	.section	.nv.info,"",@"SHT_CUDA_INFO"
	.align	4


	//----- nvinfo : EIATTR_REGCOUNT
	.align		4
        /*0000*/ 	.byte	0x04, 0x2f
        /*0002*/ 	.short	(.L_16 - .L_15)
	.align		4
.L_15:
        /*0004*/ 	.word	index@(_ZN7cutlass13device_kernelINS_4fmha6kernel28FmhaKernelTmaWarpSpecializedINS1_10collective30FmhaMainloopTmaWarpSpecializedINS_10bfloat16_tEffN4cute5tupleIJNS7_1CILi128EEENS9_ILi64EEENS9_ILi112EEEEEENS8_IJiNS9_ILi1EEENS8_IJiiEEEEEESG_SG_NS4_14ResidualFusionEJNS2_6OptionILNS2_3TagE0ENS9_ILb1EEEEENSI_ILSJ_2ESK_EEEEENS4_15FmhaFwdEpilogueIS6_fNS8_IJSB_SC_SB_EEEEENS2_23PersistentTileSchedulerEJSL_SM_EEEEEvNT_6ParamsE)
        /*0008*/ 	.word	0x000000a8


	//----- nvinfo : EIATTR_FRAME_SIZE
	.align		4
.L_16:
        /*000c*/ 	.byte	0x04, 0x11
        /*000e*/ 	.short	(.L_18 - .L_17)
	.align		4
.L_17:
        /*0010*/ 	.word	index@($__internal_0_$__cuda_sm20_rcp_rn_f32_slowpath)
        /*0014*/ 	.word	0x00000000


	//----- nvinfo : EIATTR_FRAME_SIZE
	.align		4
.L_18:
        /*0018*/ 	.byte	0x04, 0x11
        /*001a*/ 	.short	(.L_20 - .L_19)
	.align		4
.L_19:
        /*001c*/ 	.word	index@(_ZN7cutlass13device_kernelINS_4fmha6kernel28FmhaKernelTmaWarpSpecializedINS1_10collective30FmhaMainloopTmaWarpSpecializedINS_10bfloat16_tEffN4cute5tupleIJNS7_1CILi128EEENS9_ILi64EEENS9_ILi112EEEEEENS8_IJiNS9_ILi1EEENS8_IJiiEEEEEESG_SG_NS4_14ResidualFusionEJNS2_6OptionILNS2_3TagE0ENS9_ILb1EEEEENSI_ILSJ_2ESK_EEEEENS4_15FmhaFwdEpilogueIS6_fNS8_IJSB_SC_SB_EEEEENS2_23PersistentTileSchedulerEJSL_SM_EEEEEvNT_6ParamsE)
        /*0020*/ 	.word	0x00000000


	//----- nvinfo : EIATTR_MIN_STACK_SIZE
	.align		4
.L_20:
        /*0024*/ 	.byte	0x04, 0x12
        /*0026*/ 	.short	(.L_22 - .L_21)
	.align		4
.L_21:
        /*0028*/ 	.word	index@(_ZN7cutlass13device_kernelINS_4fmha6kernel28FmhaKernelTmaWarpSpecializedINS1_10collective30FmhaMainloopTmaWarpSpecializedINS_10bfloat16_tEffN4cute5tupleIJNS7_1CILi128EEENS9_ILi64EEENS9_ILi112EEEEEENS8_IJiNS9_ILi1EEENS8_IJiiEEEEEESG_SG_NS4_14ResidualFusionEJNS2_6OptionILNS2_3TagE0ENS9_ILb1EEEEENSI_ILSJ_2ESK_EEEEENS4_15FmhaFwdEpilogueIS6_fNS8_IJSB_SC_SB_EEEEENS2_23PersistentTileSchedulerEJSL_SM_EEEEEvNT_6ParamsE)
        /*002c*/ 	.word	0x00000000
.L_22:


//--------------------- .nv.compat                --------------------------
	.section	.nv.compat,"",@"SHT_CUDA_COMPAT_INFO"
	.align	4
        /*0000*/ 	.byte	0x02, 0x09, 0x01, 0x00, 0x02, 0x02, 0x04, 0x00, 0x02, 0x05, 0x05, 0x00, 0x03, 0x07, 0x01, 0x01
        /*0010*/ 	.byte	0x02, 0x03, 0x01, 0x00, 0x02, 0x06, 0x01, 0x00, 0x04, 0x0b, 0x08, 0x00, 0x00, 0x00, 0x00, 0x00
        /*0020*/ 	.byte	0x00, 0x00, 0x00, 0x00


//--------------------- .nv.info._ZN7cutlass13device_kernelINS_4fmha6kernel28FmhaKernelTmaWarpSpecializedINS1_10collective30FmhaMainloopTmaWarpSpecializedINS_10bfloat16_tEffN4cute5tupleIJNS7_1CILi128EEENS9_ILi64EEENS9_ILi112EEEEEENS8_IJiNS9_ILi1EEENS8_IJiiEEEEEESG_SG_NS4_14ResidualFusionEJNS2_6OptionILNS2_3TagE0ENS9_ILb1EEEEENSI_ILSJ_2ESK_EEEEENS4_15FmhaFwdEpilogueIS6_fNS8_IJSB_SC_SB_EEEEENS2_23PersistentTileSchedulerEJSL_SM_EEEEEvNT_6ParamsE --------------------------
	.section	.nv.info._ZN7cutlass13device_kernelINS_4fmha6kernel28FmhaKernelTmaWarpSpecializedINS1_10collective30FmhaMainloopTmaWarpSpecializedINS_10bfloat16_tEffN4cute5tupleIJNS7_1CILi128EEENS9_ILi64EEENS9_ILi112EEEEEENS8_IJiNS9_ILi1EEENS8_IJiiEEEEEESG_SG_NS4_14ResidualFusionEJNS2_6OptionILNS2_3TagE0ENS9_ILb1EEEEENSI_ILSJ_2ESK_EEEEENS4_15FmhaFwdEpilogueIS6_fNS8_IJSB_SC_SB_EEEEENS2_23PersistentTileSchedulerEJSL_SM_EEEEEvNT_6ParamsE,"",@"SHT_CUDA_INFO"
	.sectionflags	@""
	.align	4


	//----- nvinfo : EIATTR_CUDA_API_VERSION
	.align		4
        /*0000*/ 	.byte	0x04, 0x37
        /*0002*/ 	.short	(.L_24 - .L_23)
.L_23:
        /*0004*/ 	.word	0x00000082


	//----- nvinfo : EIATTR_KPARAM_INFO
	.align		4
.L_24:
        /*0008*/ 	.byte	0x04, 0x17
        /*000a*/ 	.short	(.L_26 - .L_25)
.L_25:
        /*000c*/ 	.word	0x00000000
        /*0010*/ 	.short	0x0000
        /*0012*/ 	.short	0x0070
        /*0014*/ 	.byte	0x00, 0xf0, 0x01, 0x20


	//----- nvinfo : EIATTR_SPARSE_MMA_MASK
	.align		4
.L_26:
        /*0018*/ 	.byte	0x03, 0x50
        /*001a*/ 	.short	0x0000


	//----- nvinfo : EIATTR_MAXREG_COUNT
	.align		4
        /*001c*/ 	.byte	0x03, 0x1b
        /*001e*/ 	.short	0x00a8


	//----- nvinfo : EIATTR_NUM_BARRIERS
	.align		4
        /*0020*/ 	.byte	0x02, 0x4c
        /*0022*/ 	.byte	0x02
	.zero		1


	//----- nvinfo : EIATTR_EXTERNS
	.align		4
        /*0024*/ 	.byte	0x04, 0x0f
        /*0026*/ 	.short	(.L_28 - .L_27)


	//   ....[0]....
	.align		4
.L_27:
        /*0028*/ 	.word	index@(__assertfail)


	//----- nvinfo : EIATTR_MERCURY_ISA_VERSION
	.align		4
.L_28:
        /*002c*/ 	.byte	0x03, 0x5f
        /*002e*/ 	.short	0x0101


	//----- nvinfo : EIATTR_INT_WARP_WIDE_INSTR_OFFSETS
	.align		4
        /*0030*/ 	.byte	0x04, 0x31
        /*0032*/ 	.short	(.L_30 - .L_29)


	//   ....[0]....
.L_29:
        /*0034*/ 	.word	0x00000760


	//   ....[1]....
        /*0038*/ 	.word	0x00000770


	//   ....[2]....
        /*003c*/ 	.word	0x00000780


	//   ....[3]....
        /*0040*/ 	.word	0x00000790


	//   ....[4]....
        /*0044*/ 	.word	0x00000800


	//   ....[5]....
        /*0048*/ 	.word	0x000009e0


	//   ....[6]....
        /*004c*/ 	.word	0x00000a90


	//----- nvinfo : EIATTR_COOP_GROUP_MASK_REGIDS
	.align		4
.L_30:
        /*0050*/ 	.byte	0x04, 0x29
        /*0052*/ 	.short	(.L_32 - .L_31)


	//   ....[0]....
.L_31:
        /*0054*/ 	.word	0xffffffff


	//   ....[1]....
        /*0058*/ 	.word	0xffffffff


	//   ....[2]....
        /*005c*/ 	.word	0xffffffff


	//   ....[3]....
        /*0060*/ 	.word	0xffffffff


	//   ....[4]....
        /*0064*/ 	.word	0xffffffff


	//   ....[5]....
        /*0068*/ 	.word	0xffffffff


	//   ....[6]....
        /*006c*/ 	.word	0xffffffff


	//   ....[7]....
        /*0070*/ 	.word	0xffffffff


	//   ....[8]....
        /*0074*/ 	.word	0xffffffff


	//   ....[9]....
        /*0078*/ 	.word	0xffffffff


	//   ....[10]....
        /*007c*/ 	.word	0xffffffff


	//   ....[11]....
        /*0080*/ 	.word	0xffffffff


	//   ....[12]....
        /*0084*/ 	.word	0xffffffff


	//   ....[13]....
        /*0088*/ 	.word	0xffffffff


	//   ....[14]....
        /*008c*/ 	.word	0xffffffff


	//   ....[15]....
        /*0090*/ 	.word	0xffffffff


	//   ....[16]....
        /*0094*/ 	.word	0xffffffff


	//   ....[17]....
        /*0098*/ 	.word	0xffffffff


	//   ....[18]....
        /*009c*/ 	.word	0xffffffff


	//   ....[19]....
        /*00a0*/ 	.word	0xffffffff


	//   ....[20]....
        /*00a4*/ 	.word	0xffffffff


	//   ....[21]....
        /*00a8*/ 	.word	0xffffffff


	//----- nvinfo : EIATTR_COOP_GROUP_INSTR_OFFSETS
	.align		4
.L_32:
        /*00ac*/ 	.byte	0x04, 0x28
        /*00ae*/ 	.short	(.L_34 - .L_33)


	//   ....[0]....
.L_33:
        /*00b0*/ 	.word	0x00000070


	//   ....[1]....
        /*00b4*/ 	.word	0x000000a0


	//   ....[2]....
        /*00b8*/ 	.word	0x000001d0


	//   ....[3]....
        /*00bc*/ 	.word	0x000003e0


	//   ....[4]....
        /*00c0*/ 	.word	0x000005a0


	//   ....[5]....
        /*00c4*/ 	.word	0x00000700


	//   ....[6]....
        /*00c8*/ 	.word	0x00001ba0


	//   ....[7]....
        /*00cc*/ 	.word	0x00001c00


	//   ....[8]....
        /*00d0*/ 	.word	0x00001e40


	//   ....[9]....
        /*00d4*/ 	.word	0x00001fa0


	//   ....[10]....
        /*00d8*/ 	.word	0x00003b40


	//   ....[11]....
        /*00dc*/ 	.word	0x00003b70


	//   ....[12]....
        /*00e0*/ 	.word	0x00003e70


	//   ....[13]....
        /*00e4*/ 	.word	0x00003f90


	//   ....[14]....
        /*00e8*/ 	.word	0x00006370


	//   ....[15]....
        /*00ec*/ 	.word	0x000063d0


	//   ....[16]....
        /*00f0*/ 	.word	0x00006730


	//   ....[17]....
        /*00f4*/ 	.word	0x00006830


	//   ....[18]....
        /*00f8*/ 	.word	0x000084f0


	//   ....[19]....
        /*00fc*/ 	.word	0x00008530


	//   ....[20]....
        /*0100*/ 	.word	0x00008570


	//   ....[21]....
        /*0104*/ 	.word	0x00008590


	//----- nvinfo : EIATTR_REG_RECONFIG
	.align		4
.L_34:
        /*0108*/ 	.byte	0x01, 0x54
	.zero		2


	//----- nvinfo : EIATTR_SYSCALL_OFFSETS
	.align		4
        /*010c*/ 	.byte	0x04, 0x46
        /*010e*/ 	.short	(.L_36 - .L_35)


	//   ....[0]....
.L_35:
        /*0110*/ 	.word	0x00009140


	//   ....[1]....
        /*0114*/ 	.word	0x000092a0


	//----- nvinfo : EIATTR_MBARRIER_INSTR_OFFSETS
	.align		4
.L_36:
        /*0118*/ 	.byte	0x04, 0x39
        /*011a*/ 	.short	(.L_38 - .L_37)


	//   ....[0]....
.L_37:
        /*011c*/ 	.word	0x00000390
        /*0120*/ 	.word	0x000000ff
        /*0124*/ 	.word	0x0001aa50
        /*0128*/ 	.short	0x0100
        /*012a*/ 	.byte	0x08
	.zero		1


	//   ....[1]....
        /*012c*/ 	.word	0x000003a0
        /*0130*/ 	.word	0x000000ff
        /*0134*/ 	.word	0x0001aa60
        /*0138*/ 	.short	0x0100
        /*013a*/ 	.byte	0x08
	.zero		1


	//   ....[2]....
        /*013c*/ 	.word	0x000003b0
        /*0140*/ 	.word	0x000000ff
        /*0144*/ 	.word	0x0001aa58
        /*0148*/ 	.short	0x0100
        /*014a*/ 	.byte	0x08
	.zero		1


	//   ....[3]....
        /*014c*/ 	.word	0x000003c0
        /*0150*/ 	.word	0x000000ff
        /*0154*/ 	.word	0x0001aa68
        /*0158*/ 	.short	0x0100
        /*015a*/ 	.byte	0x08
	.zero		1


	//   ....[4]....
        /*015c*/ 	.word	0x000004f0
        /*0160*/ 	.word	0x000000ff
        /*0164*/ 	.word	0x0001aa00
        /*0168*/ 	.short	0x0100
        /*016a*/ 	.byte	0x08
	.zero		1


	//   ....[5]....
        /*016c*/ 	.word	0x00000500
        /*0170*/ 	.word	0x000000ff
        /*0174*/ 	.word	0x0001aa28
        /*0178*/ 	.short	0x0100
        /*017a*/ 	.byte	0x08
	.zero		1


	//   ....[6]....
        /*017c*/ 	.word	0x00000510
        /*0180*/ 	.word	0x000000ff
        /*0184*/ 	.word	0x0001aa08
        /*0188*/ 	.short	0x0100
        /*018a*/ 	.byte	0x08
	.zero		1


	//   ....[7]....
        /*018c*/ 	.word	0x00000520
        /*0190*/ 	.word	0x000000ff
        /*0194*/ 	.word	0x0001aa30
        /*0198*/ 	.short	0x0100
        /*019a*/ 	.byte	0x08
	.zero		1


	//   ....[8]....
        /*019c*/ 	.word	0x00000530
        /*01a0*/ 	.word	0x000000ff
        /*01a4*/ 	.word	0x0001aa10
        /*01a8*/ 	.short	0x0100
        /*01aa*/ 	.byte	0x08
	.zero		1


	//   ....[9]....
        /*01ac*/ 	.word	0x00000540
        /*01b0*/ 	.word	0x000000ff
        /*01b4*/ 	.word	0x0001aa38
        /*01b8*/ 	.short	0x0100
        /*01ba*/ 	.byte	0x08
	.zero		1


	//   ....[10]....
        /*01bc*/ 	.word	0x00000550
        /*01c0*/ 	.word	0x000000ff
        /*01c4*/ 	.word	0x0001aa18
        /*01c8*/ 	.short	0x0100
        /*01ca*/ 	.byte	0x08
	.zero		1


	//   ....[11]....
        /*01cc*/ 	.word	0x00000560
        /*01d0*/ 	.word	0x000000ff
        /*01d4*/ 	.word	0x0001aa40
        /*01d8*/ 	.short	0x0100
        /*01da*/ 	.byte	0x08
	.zero		1


	//   ....[12]....
        /*01dc*/ 	.word	0x00000570
        /*01e0*/ 	.word	0x000000ff
        /*01e4*/ 	.word	0x0001aa20
        /*01e8*/ 	.short	0x0100
        /*01ea*/ 	.byte	0x08
	.zero		1


	//   ....[13]....
        /*01ec*/ 	.word	0x00000580
        /*01f0*/ 	.word	0x000000ff
        /*01f4*/ 	.word	0x0001aa48
        /*01f8*/ 	.short	0x0100
        /*01fa*/ 	.byte	0x08
	.zero		1


	//   ....[14]....
        /*01fc*/ 	.word	0x000006b0
        /*0200*/ 	.word	0x000000ff
        /*0204*/ 	.word	0x0001aa70
        /*0208*/ 	.short	0x0100
        /*020a*/ 	.byte	0x08
	.zero		1


	//   ....[15]....
        /*020c*/ 	.word	0x000006c0
        /*0210*/ 	.word	0x000000ff
        /*0214*/ 	.word	0x0001aa80
        /*0218*/ 	.short	0x0100
        /*021a*/ 	.byte	0x08
	.zero		1


	//   ....[16]....
        /*021c*/ 	.word	0x000006d0
        /*0220*/ 	.word	0x000000ff
        /*0224*/ 	.word	0x0001aa78
        /*0228*/ 	.short	0x0100
        /*022a*/ 	.byte	0x08
	.zero		1


	//   ....[17]....
        /*022c*/ 	.word	0x000006e0
        /*0230*/ 	.word	0x000000ff
        /*0234*/ 	.word	0x0001aa88
        /*0238*/ 	.short	0x0100
        /*023a*/ 	.byte	0x08
	.zero		1


	//   ....[18]....
        /*023c*/ 	.word	0x00000820
        /*0240*/ 	.word	0x000000ff
        /*0244*/ 	.word	0x0001aa90
        /*0248*/ 	.short	0x0100
        /*024a*/ 	.byte	0x06
	.zero		1


	//   ....[19]....
        /*024c*/ 	.word	0x00000830
        /*0250*/ 	.word	0x000000ff
        /*0254*/ 	.word	0x0001aa98
        /*0258*/ 	.short	0x0100
        /*025a*/ 	.byte	0x06
	.zero		1


	//   ....[20]....
        /*025c*/ 	.word	0x00000840
        /*0260*/ 	.word	0x000000ff
        /*0264*/ 	.word	0x0001aaa0
        /*0268*/ 	.short	0x0100
        /*026a*/ 	.byte	0x06
	.zero		1


	//   ....[21]....
        /*026c*/ 	.word	0x00000850
        /*0270*/ 	.word	0x000000ff
        /*0274*/ 	.word	0x0001aaa8
        /*0278*/ 	.short	0x0100
        /*027a*/ 	.byte	0x06
	.zero		1


	//   ....[22]....
        /*027c*/ 	.word	0x00000950
        /*0280*/ 	.word	0x000000ff
        /*0284*/ 	.word	0x0001aac0
        /*0288*/ 	.short	0x0100
        /*028a*/ 	.byte	0x08
	.zero		1


	//   ....[23]....
        /*028c*/ 	.word	0x00000960
        /*0290*/ 	.word	0x000000ff
        /*0294*/ 	.word	0x0001aae0
        /*0298*/ 	.short	0x0100
        /*029a*/ 	.byte	0x08
	.zero		1


	//   ....[24]....
        /*029c*/ 	.word	0x00000970
        /*02a0*/ 	.word	0x000000ff
        /*02a4*/ 	.word	0x0001aac8
        /*02a8*/ 	.short	0x0100
        /*02aa*/ 	.byte	0x08
	.zero		1


	//   ....[25]....
        /*02ac*/ 	.word	0x00000980
        /*02b0*/ 	.word	0x000000ff
        /*02b4*/ 	.word	0x0001aae8
        /*02b8*/ 	.short	0x0100
        /*02ba*/ 	.byte	0x08
	.zero		1


	//   ....[26]....
        /*02bc*/ 	.word	0x00000990
        /*02c0*/ 	.word	0x000000ff
        /*02c4*/ 	.word	0x0001aad0
        /*02c8*/ 	.short	0x0100
        /*02ca*/ 	.byte	0x08
	.zero		1


	//   ....[27]....
        /*02cc*/ 	.word	0x000009a0
        /*02d0*/ 	.word	0x000000ff
        /*02d4*/ 	.word	0x0001aaf0
        /*02d8*/ 	.short	0x0100
        /*02da*/ 	.byte	0x08
	.zero		1


	//   ....[28]....
        /*02dc*/ 	.word	0x000009b0
        /*02e0*/ 	.word	0x000000ff
        /*02e4*/ 	.word	0x0001aad8
        /*02e8*/ 	.short	0x0100
        /*02ea*/ 	.byte	0x08
	.zero		1


	//   ....[29]....
        /*02ec*/ 	.word	0x000009c0
        /*02f0*/ 	.word	0x000000ff
        /*02f4*/ 	.word	0x0001aaf8
        /*02f8*/ 	.short	0x0100
        /*02fa*/ 	.byte	0x08
	.zero		1


	//   ....[30]....
        /*02fc*/ 	.word	0x00000ac0
        /*0300*/ 	.word	0x000000ff
        /*0304*/ 	.word	0x0001aab0
        /*0308*/ 	.short	0x0100
        /*030a*/ 	.byte	0x06
	.zero		1


	//   ....[31]....
        /*030c*/ 	.word	0x000012c0
        /*0310*/ 	.word	0x000000ff
        /*0314*/ 	.word	0x0001aa50
        /*0318*/ 	.short	0x010a
        /*031a*/ 	.byte	0x04
	.zero		1


	//   ....[32]....
        /*031c*/ 	.word	0x00001370
        /*0320*/ 	.word	0x000000ff
        /*0324*/ 	.word	0x0001aa00
        /*0328*/ 	.short	0x010a
        /*032a*/ 	.byte	0x22
	.zero		1


	//   ....[33]....
        /*032c*/ 	.word	0x00001390
        /*0330*/ 	.word	0x000000ff
        /*0334*/ 	.word	0xfffffff8
        /*0338*/ 	.short	0x010a
        /*033a*/ 	.byte	0x20
	.zero		1


	//   ....[34]....
        /*033c*/ 	.word	0x00002930
        /*0340*/ 	.word	0x0000001a
        /*0344*/ 	.word	0x00000000
        /*0348*/ 	.short	0x0101
        /*034a*/ 	.byte	0x23
	.zero		1


	//   ....[35]....
        /*034c*/ 	.word	0x00002b30
        /*0350*/ 	.word	0x000000ff
        /*0354*/ 	.word	0x0001aa00
        /*0358*/ 	.short	0x010a
        /*035a*/ 	.byte	0x06
	.zero		1


	//   ....[36]....
        /*035c*/ 	.word	0x00003610
        /*0360*/ 	.word	0x000000ff
        /*0364*/ 	.word	0x00000000
        /*0368*/ 	.short	0x0101
        /*036a*/ 	.byte	0x22
	.zero		1


	//   ....[37]....
        /*036c*/ 	.word	0x00003770
        /*0370*/ 	.word	0x000000ff
        /*0374*/ 	.word	0x0001aa00
        /*0378*/ 	.short	0x010a
        /*037a*/ 	.byte	0x06
	.zero		1


	//   ....[38]....
        /*037c*/ 	.word	0x00004ae0
        /*0380*/ 	.word	0x000000ff
        /*0384*/ 	.word	0x0001aa00
        /*0388*/ 	.short	0x010a
        /*038a*/ 	.byte	0x06
	.zero		1


	//   ....[39]....
        /*038c*/ 	.word	0x00004ea0
        /*0390*/ 	.word	0x000000ff
        /*0394*/ 	.word	0x0001aa00
        /*0398*/ 	.short	0x010a
        /*039a*/ 	.byte	0x06
	.zero		1


	//   ....[40]....
        /*039c*/ 	.word	0x00005970
        /*03a0*/ 	.word	0x000000ff
        /*03a4*/ 	.word	0x00000000
        /*03a8*/ 	.short	0x0101
        /*03aa*/ 	.byte	0x06
	.zero		1


	//   ....[41]....
        /*03ac*/ 	.word	0x00005a20
        /*03b0*/ 	.word	0x000000ff
        /*03b4*/ 	.word	0x00000000
        /*03b8*/ 	.short	0x0101
        /*03ba*/ 	.byte	0x06
	.zero		1


	//   ....[42]....
        /*03bc*/ 	.word	0x00005bd0
        /*03c0*/ 	.word	0x000000ff
        /*03c4*/ 	.word	0x0001aa00
        /*03c8*/ 	.short	0x010a
        /*03ca*/ 	.byte	0x06
	.zero		1


	//   ....[43]....
        /*03cc*/ 	.word	0x00007390
        /*03d0*/ 	.word	0x000000ff
        /*03d4*/ 	.word	0x0001aa00
        /*03d8*/ 	.short	0x010a
        /*03da*/ 	.byte	0x06
	.zero		1


	//   ....[44]....
        /*03dc*/ 	.word	0x00007710
        /*03e0*/ 	.word	0x000000ff
        /*03e4*/ 	.word	0x0001aa00
        /*03e8*/ 	.short	0x010a
        /*03ea*/ 	.byte	0x06
	.zero		1


	//   ....[45]....
        /*03ec*/ 	.word	0x000081e0
        /*03f0*/ 	.word	0x000000ff
        /*03f4*/ 	.word	0x00000000
        /*03f8*/ 	.short	0x0101
        /*03fa*/ 	.byte	0x06
	.zero		1


	//   ....[46]....
        /*03fc*/ 	.word	0x00008290
        /*0400*/ 	.word	0x000000ff
        /*0404*/ 	.word	0x00000000
        /*0408*/ 	.short	0x0101
        /*040a*/ 	.byte	0x06
	.zero		1


	//   ....[47]....
        /*040c*/ 	.word	0x00008440
        /*0410*/ 	.word	0x000000ff
        /*0414*/ 	.word	0x00000000
        /*0418*/ 	.short	0x0101
        /*041a*/ 	.byte	0x04
	.zero		1


	//   ....[48]....
        /*041c*/ 	.word	0x000084c0
        /*0420*/ 	.word	0x000000ff
        /*0424*/ 	.word	0x00000000
        /*0428*/ 	.short	0x0101
        /*042a*/ 	.byte	0x21
	.zero		1


	//   ....[49]....
        /*042c*/ 	.word	0x00008b00
        /*0430*/ 	.word	0x000000ff
        /*0434*/ 	.word	0x00000008
        /*0438*/ 	.short	0x010a
        /*043a*/ 	.byte	0x20
	.zero		1


	//   ....[50]....
        /*043c*/ 	.word	0x0000a4a0
        /*0440*/ 	.word	0x00000000
        /*0444*/ 	.word	0x0001aa90
        /*0448*/ 	.short	0x0101
        /*044a*/ 	.byte	0x24
	.zero		1


	//   ....[51]....
        /*044c*/ 	.word	0x0000a860
        /*0450*/ 	.word	0x00000007
        /*0454*/ 	.word	0x0001aa60
        /*0458*/ 	.short	0x010a
        /*045a*/ 	.byte	0x3f
	.zero		1


	//   ....[52]....
        /*045c*/ 	.word	0x0000acd0
        /*0460*/ 	.word	0x00000007
        /*0464*/ 	.word	0x0001aab0
        /*0468*/ 	.short	0x0101
        /*046a*/ 	.byte	0x3f
	.zero		1


	//   ....[53]....
        /*046c*/ 	.word	0x0000ace0
        /*0470*/ 	.word	0x00000007
        /*0474*/ 	.word	0x0001aab0
        /*0478*/ 	.short	0x010a
        /*047a*/ 	.byte	0x3f
	.zero		1


	//   ....[54]....
        /*047c*/ 	.word	0x0000ad80
        /*0480*/ 	.word	0x00000004
        /*0484*/ 	.word	0x0001aa60
        /*0488*/ 	.short	0x010a
        /*048a*/ 	.byte	0x3f
	.zero		1


	//   ....[55]....
        /*048c*/ 	.word	0x0000b4e0
        /*0490*/ 	.word	0x00000008
        /*0494*/ 	.word	0x0001aa28
        /*0498*/ 	.short	0x010a
        /*049a*/ 	.byte	0x3f
	.zero		1


	//   ....[56]....
        /*049c*/ 	.word	0x0000b930
        /*04a0*/ 	.word	0x00000004
        /*04a4*/ 	.word	0x0001aab0
        /*04a8*/ 	.short	0x0101
        /*04aa*/ 	.byte	0x3f
	.zero		1


	//   ....[57]....
        /*04ac*/ 	.word	0x0000b940
        /*04b0*/ 	.word	0x00000004
        /*04b4*/ 	.word	0x0001aab0
        /*04b8*/ 	.short	0x010a
        /*04ba*/ 	.byte	0x3f
	.zero		1


	//   ....[58]....
        /*04bc*/ 	.word	0x0000b9f0
        /*04c0*/ 	.word	0x00000007
        /*04c4*/ 	.word	0x0001aa28
        /*04c8*/ 	.short	0x010a
        /*04ca*/ 	.byte	0x3f
	.zero		1


	//   ....[59]....
        /*04cc*/ 	.word	0x0000bed0
        /*04d0*/ 	.word	0x00000007
        /*04d4*/ 	.word	0x0001aa28
        /*04d8*/ 	.short	0x010a
        /*04da*/ 	.byte	0x3f
	.zero		1


	//   ....[60]....
        /*04dc*/ 	.word	0x0000c340
        /*04e0*/ 	.word	0x00000007
        /*04e4*/ 	.word	0x0001aa28
        /*04e8*/ 	.short	0x010a
        /*04ea*/ 	.byte	0x3f
	.zero		1


	//   ....[61]....
        /*04ec*/ 	.word	0x0000c800
        /*04f0*/ 	.word	0x00000003
        /*04f4*/ 	.word	0x0001aa50
        /*04f8*/ 	.short	0x010a
        /*04fa*/ 	.byte	0x3f
	.zero		1


	//   ....[62]....
        /*04fc*/ 	.word	0x0000c860
        /*0500*/ 	.word	0x00000005
        /*0504*/ 	.word	0x0001aa00
        /*0508*/ 	.short	0x010a
        /*050a*/ 	.byte	0x3f
	.zero		1


	//   ....[63]....
        /*050c*/ 	.word	0x0000c8c0
        /*0510*/ 	.word	0x00000000
        /*0514*/ 	.word	0xfffffff8
        /*0518*/ 	.short	0x010a
        /*051a*/ 	.byte	0x3f
	.zero		1


	//   ....[64]....
        /*051c*/ 	.word	0x0000c920
        /*0520*/ 	.word	0x00000008
        /*0524*/ 	.word	0x0001aa00
        /*0528*/ 	.short	0x010a
        /*052a*/ 	.byte	0x3f
	.zero		1


	//   ....[65]....
        /*052c*/ 	.word	0x0000c980
        /*0530*/ 	.word	0x00000005
        /*0534*/ 	.word	0x0001aa00
        /*0538*/ 	.short	0x010a
        /*053a*/ 	.byte	0x3f
	.zero		1


	//   ....[66]....
        /*053c*/ 	.word	0x0000c9e0
        /*0540*/ 	.word	0x00000009
        /*0544*/ 	.word	0x0001aa00
        /*0548*/ 	.short	0x010a
        /*054a*/ 	.byte	0x3f
	.zero		1


	//   ....[67]....
        /*054c*/ 	.word	0x0000ca40
        /*0550*/ 	.word	0x00000005
        /*0554*/ 	.word	0x0001aa00
        /*0558*/ 	.short	0x010a
        /*055a*/ 	.byte	0x3f
	.zero		1


	//   ....[68]....
        /*055c*/ 	.word	0x0000caa0
        /*0560*/ 	.word	0x00000009
        /*0564*/ 	.word	0x0001aa00
        /*0568*/ 	.short	0x010a
        /*056a*/ 	.byte	0x3f
	.zero		1


	//   ....[69]....
        /*056c*/ 	.word	0x0000cb00
        /*0570*/ 	.word	0x00000003
        /*0574*/ 	.word	0x00000008
        /*0578*/ 	.short	0x010a
        /*057a*/ 	.byte	0x3f
	.zero		1


	//   ....[70]....
        /*057c*/ 	.word	0x0000cbd0
        /*0580*/ 	.word	0x00000007
        /*0584*/ 	.word	0x0001aa60
        /*0588*/ 	.short	0x010a
        /*058a*/ 	.byte	0x3f
	.zero		1


	//   ....[71]....
        /*058c*/ 	.word	0x0000cc20
        /*0590*/ 	.word	0x00000007
        /*0594*/ 	.word	0x0001aab0
        /*0598*/ 	.short	0x010a
        /*059a*/ 	.byte	0x3f
	.zero		1


	//   ....[72]....
        /*059c*/ 	.word	0x0000cc70
        /*05a0*/ 	.word	0x00000004
        /*05a4*/ 	.word	0x0001aa60
        /*05a8*/ 	.short	0x010a
        /*05aa*/ 	.byte	0x3f
	.zero		1


	//   ....[73]....
        /*05ac*/ 	.word	0x0000cd40
        /*05b0*/ 	.word	0x00000008
        /*05b4*/ 	.word	0x0001aa28
        /*05b8*/ 	.short	0x010a
        /*05ba*/ 	.byte	0x3f
	.zero		1


	//   ....[74]....
        /*05bc*/ 	.word	0x0000cd90
        /*05c0*/ 	.word	0x00000004
        /*05c4*/ 	.word	0x0001aab0
        /*05c8*/ 	.short	0x010a
        /*05ca*/ 	.byte	0x3f
	.zero		1


	//   ....[75]....
        /*05cc*/ 	.word	0x0000cde0
        /*05d0*/ 	.word	0x00000007
        /*05d4*/ 	.word	0x0001aa28
        /*05d8*/ 	.short	0x010a
        /*05da*/ 	.byte	0x3f
	.zero		1


	//   ....[76]....
        /*05dc*/ 	.word	0x0000ce30
        /*05e0*/ 	.word	0x00000007
        /*05e4*/ 	.word	0x0001aa28
        /*05e8*/ 	.short	0x010a
        /*05ea*/ 	.byte	0x3f
	.zero		1


	//   ....[77]....
        /*05ec*/ 	.word	0x0000ce80
        /*05f0*/ 	.word	0x00000007
        /*05f4*/ 	.word	0x0001aa28
        /*05f8*/ 	.short	0x010a
        /*05fa*/ 	.byte	0x3f
	.zero		1


	//----- nvinfo : EIATTR_NUM_MBARRIERS
	.align		4
.L_38:
        /*05fc*/ 	.byte	0x03, 0x38
        /*05fe*/ 	.short	0x001f


	//----- nvinfo : EIATTR_EXIT_INSTR_OFFSETS
	.align		4
        /*0600*/ 	.byte	0x04, 0x1c
        /*0602*/ 	.short	(.L_40 - .L_39)


	//   ....[0]....
.L_39:
        /*0604*/ 	.word	0x00000b20


	//   ....[1]....
        /*0608*/ 	.word	0x00000b90


	//   ....[2]....
        /*060c*/ 	.word	0x0000a4d0


	//   ....[3]....
        /*0610*/ 	.word	0x0000a530


	//   ....[4]....
        /*0614*/ 	.word	0x0000a560


	//   ....[5]....
        /*0618*/ 	.word	0x0000b1e0


	//   ....[6]....
        /*061c*/ 	.word	0x0000b210


	//   ....[7]....
        /*0620*/ 	.word	0x0000c7e0


	//----- nvinfo : EIATTR_MAX_THREADS
	.align		4
.L_40:
        /*0624*/ 	.byte	0x04, 0x05
        /*0626*/ 	.short	(.L_42 - .L_41)
.L_41:
        /*0628*/ 	.word	0x00000180
        /*062c*/ 	.word	0x00000001
        /*0630*/ 	.word	0x00000001


	//----- nvinfo : EIATTR_CRS_STACK_SIZE
	.align		4
.L_42:
        /*0634*/ 	.byte	0x04, 0x1e
        /*0636*/ 	.short	(.L_44 - .L_43)
.L_43:
        /*0638*/ 	.word	0x00000000


	//----- nvinfo : EIATTR_CBANK_PARAM_SIZE
	.align		4
.L_44:
        /*063c*/ 	.byte	0x03, 0x19
        /*063e*/ 	.short	0x0870


	//----- nvinfo : EIATTR_PARAM_CBANK
	.align		4
        /*0640*/ 	.byte	0x04, 0x0a
        /*0642*/ 	.short	(.L_46 - .L_45)
	.align		4
.L_45:
        /*0644*/ 	.word	index@(.nv.constant0._ZN7cutlass13device_kernelINS_4fmha6kernel28FmhaKernelTmaWarpSpecializedINS1_10collective30FmhaMainloopTmaWarpSpecializedINS_10bfloat16_tEffN4cute5tupleIJNS7_1CILi128EEENS9_ILi64EEENS9_ILi112EEEEEENS8_IJiNS9_ILi1EEENS8_IJiiEEEEEESG_SG_NS4_14ResidualFusionEJNS2_6OptionILNS2_3TagE0ENS9_ILb1EEEEENSI_ILSJ_2ESK_EEEEENS4_15FmhaFwdEpilogueIS6_fNS8_IJSB_SC_SB_EEEEENS2_23PersistentTileSchedulerEJSL_SM_EEEEEvNT_6ParamsE)
        /*0648*/ 	.short	0x0210
        /*064a*/ 	.short	0x0870


	//----- nvinfo : EIATTR_SW_WAR
	.align		4
.L_46:
        /*064c*/ 	.byte	0x04, 0x36
        /*064e*/ 	.short	(.L_48 - .L_47)
.L_47:
        /*0650*/ 	.word	0x00000008
.L_48:


//--------------------- .nv.callgraph             --------------------------
	.section	.nv.callgraph,"",@"SHT_CUDA_CALLGRAPH"
	.align	4
	.sectionentsize	8
	.align		4
        /*0000*/ 	.word	0x00000000
	.align		4
        /*0004*/ 	.word	0xffffffff
	.align		4
        /*0008*/ 	.word	index@(_ZN7cutlass13device_kernelINS_4fmha6kernel28FmhaKernelTmaWarpSpecializedINS1_10collective30FmhaMainloopTmaWarpSpecializedINS_10bfloat16_tEffN4cute5tupleIJNS7_1CILi128EEENS9_ILi64EEENS9_ILi112EEEEEENS8_IJiNS9_ILi1EEENS8_IJiiEEEEEESG_SG_NS4_14ResidualFusionEJNS2_6OptionILNS2_3TagE0ENS9_ILb1EEEEENSI_ILSJ_2ESK_EEEEENS4_15FmhaFwdEpilogueIS6_fNS8_IJSB_SC_SB_EEEEENS2_23PersistentTileSchedulerEJSL_SM_EEEEEvNT_6ParamsE)
	.align		4
        /*000c*/ 	.word	index@(__assertfail)
	.align		4
        /*0010*/ 	.word	0x00000000
	.align		4
        /*0014*/ 	.word	0xfffffffe
	.align		4
        /*0018*/ 	.word	0x00000000
	.align		4
        /*001c*/ 	.word	0xfffffffd
	.align		4
        /*0020*/ 	.word	0x00000000
	.align		4
        /*0024*/ 	.word	0xfffffffc


//--------------------- .nv.constant4             --------------------------
	.section	.nv.constant4,"a",@progbits
	.align	8
	.align		8
.nv.constant4:
        /*0000*/ 	.dword	__assertfail
	.align		8
        /*0008*/ 	.dword	__unnamed_1
	.align		8
        /*0010*/ 	.dword	__unnamed_2
	.align		8
        /*0018*/ 	.dword	_ZN39_INTERNAL_947d6bdf_4_k_cu_d229229d_33714cuda3std3__45__cpo5beginE
	.align		8
        /*0020*/ 	.dword	_ZN39_INTERNAL_947d6bdf_4_k_cu_d229229d_33714cuda3std3__45__cpo3endE
	.align		8
        /*0028*/ 	.dword	_ZN39_INTERNAL_947d6bdf_4_k_cu_d229229d_33714cuda3std3__45__cpo6cbeginE
	.align		8
        /*0030*/ 	.dword	_ZN39_INTERNAL_947d6bdf_4_k_cu_d229229d_33714cuda3std3__45__cpo4cendE
	.align		8
        /*0038*/ 	.dword	_ZN39_INTERNAL_947d6bdf_4_k_cu_d229229d_33714cuda3std3__441_GLOBAL__N__947d6bdf_4_k_cu_d229229d_33716ignoreE
	.align		8
        /*0040*/ 	.dword	_ZN39_INTERNAL_947d6bdf_4_k_cu_d229229d_33714cuda3std3__419piecewise_constructE
	.align		8
        /*0048*/ 	.dword	_ZN39_INTERNAL_947d6bdf_4_k_cu_d229229d_33714cuda3std3__48in_placeE
	.align		8
        /*0050*/ 	.dword	_ZN39_INTERNAL_947d6bdf_4_k_cu_d229229d_33714cuda3std6ranges3__45__cpo4swapE
	.align		8
        /*0058*/ 	.dword	_ZN39_INTERNAL_947d6bdf_4_k_cu_d229229d_33714cuda3std6ranges3__45__cpo9iter_moveE
	.align		8
        /*0060*/ 	.dword	_ZN39_INTERNAL_947d6bdf_4_k_cu_d229229d_33714cute7productE
	.align		8
        /*0068*/ 	.dword	_ZN39_INTERNAL_947d6bdf_4_k_cu_d229229d_33714cute1_E
	.align		8
        /*0070*/ 	.dword	$str$24
	.align		8
        /*0078*/ 	.dword	$str$25


//--------------------- .text._ZN7cutlass13device_kernelINS_4fmha6kernel28FmhaKernelTmaWarpSpecializedINS1_10collective30FmhaMainloopTmaWarpSpecializedINS_10bfloat16_tEffN4cute5tupleIJNS7_1CILi128EEENS9_ILi64EEENS9_ILi112EEEEEENS8_IJiNS9_ILi1EEENS8_IJiiEEEEEESG_SG_NS4_14ResidualFusionEJNS2_6OptionILNS2_3TagE0ENS9_ILb1EEEEENSI_ILSJ_2ESK_EEEEENS4_15FmhaFwdEpilogueIS6_fNS8_IJSB_SC_SB_EEEEENS2_23PersistentTileSchedulerEJSL_SM_EEEEEvNT_6ParamsE --------------------------
	.section	.text._ZN7cutlass13device_kernelINS_4fmha6kernel28FmhaKernelTmaWarpSpecializedINS1_10collective30FmhaMainloopTmaWarpSpecializedINS_10bfloat16_tEffN4cute5tupleIJNS7_1CILi128EEENS9_ILi64EEENS9_ILi112EEEEEENS8_IJiNS9_ILi1EEENS8_IJiiEEEEEESG_SG_NS4_14ResidualFusionEJNS2_6OptionILNS2_3TagE0ENS9_ILb1EEEEENSI_ILSJ_2ESK_EEEEENS4_15FmhaFwdEpilogueIS6_fNS8_IJSB_SC_SB_EEEEENS2_23PersistentTileSchedulerEJSL_SM_EEEEEvNT_6ParamsE,"ax",@progbits
	.align	128
.text._ZN7cutlass13device_kernelINS_4fmha6kernel28FmhaKernelTmaWarpSpecializedINS1_10collective30FmhaMainloopTmaWarpSpecializedINS_10bfloat16_tEffN4cute5tupleIJNS7_1CILi128EEENS9_ILi64EEENS9_ILi112EEEEEENS8_IJiNS9_ILi1EEENS8_IJiiEEEEEESG_SG_NS4_14ResidualFusionEJNS2_6OptionILNS2_3TagE0ENS9_ILb1EEEEENSI_ILSJ_2ESK_EEEEENS4_15FmhaFwdEpilogueIS6_fNS8_IJSB_SC_SB_EEEEENS2_23PersistentTileSchedulerEJSL_SM_EEEEEvNT_6ParamsE:
        .type           _ZN7cutlass13device_kernelINS_4fmha6kernel28FmhaKernelTmaWarpSpecializedINS1_10collective30FmhaMainloopTmaWarpSpecializedINS_10bfloat16_tEffN4cute5tupleIJNS7_1CILi128EEENS9_ILi64EEENS9_ILi112EEEEEENS8_IJiNS9_ILi1EEENS8_IJiiEEEEEESG_SG_NS4_14ResidualFusionEJNS2_6OptionILNS2_3TagE0ENS9_ILb1EEEEENSI_ILSJ_2ESK_EEEEENS4_15FmhaFwdEpilogueIS6_fNS8_IJSB_SC_SB_EEEEENS2_23PersistentTileSchedulerEJSL_SM_EEEEEvNT_6ParamsE,@function
        .size           _ZN7cutlass13device_kernelINS_4fmha6kernel28FmhaKernelTmaWarpSpecializedINS1_10collective30FmhaMainloopTmaWarpSpecializedINS_10bfloat16_tEffN4cute5tupleIJNS7_1CILi128EEENS9_ILi64EEENS9_ILi112EEEEEENS8_IJiNS9_ILi1EEENS8_IJiiEEEEEESG_SG_NS4_14ResidualFusionEJNS2_6OptionILNS2_3TagE0ENS9_ILb1EEEEENSI_ILSJ_2ESK_EEEEENS4_15FmhaFwdEpilogueIS6_fNS8_IJSB_SC_SB_EEEEENS2_23PersistentTileSchedulerEJSL_SM_EEEEEvNT_6ParamsE,(.L_x_155 - _ZN7cutlass13device_kernelINS_4fmha6kernel28FmhaKernelTmaWarpSpecializedINS1_10collective30FmhaMainloopTmaWarpSpecializedINS_10bfloat16_tEffN4cute5tupleIJNS7_1CILi128EEENS9_ILi64EEENS9_ILi112EEEEEENS8_IJiNS9_ILi1EEENS8_IJiiEEEEEESG_SG_NS4_14ResidualFusionEJNS2_6OptionILNS2_3TagE0ENS9_ILb1EEEEENSI_ILSJ_2ESK_EEEEENS4_15FmhaFwdEpilogueIS6_fNS8_IJSB_SC_SB_EEEEENS2_23PersistentTileSchedulerEJSL_SM_EEEEEvNT_6ParamsE)
        .other          _ZN7cutlass13device_kernelINS_4fmha6kernel28FmhaKernelTmaWarpSpecializedINS1_10collective30FmhaMainloopTmaWarpSpecializedINS_10bfloat16_tEffN4cute5tupleIJNS7_1CILi128EEENS9_ILi64EEENS9_ILi112EEEEEENS8_IJiNS9_ILi1EEENS8_IJiiEEEEEESG_SG_NS4_14ResidualFusionEJNS2_6OptionILNS2_3TagE0ENS9_ILb1EEEEENSI_ILSJ_2ESK_EEEEENS4_15FmhaFwdEpilogueIS6_fNS8_IJSB_SC_SB_EEEEENS2_23PersistentTileSchedulerEJSL_SM_EEEEEvNT_6ParamsE,@"STO_CUDA_ENTRY STV_DEFAULT"
_ZN7cutlass13device_kernelINS_4fmha6kernel28FmhaKernelTmaWarpSpecializedINS1_10collective30FmhaMainloopTmaWarpSpecializedINS_10bfloat16_tEffN4cute5tupleIJNS7_1CILi128EEENS9_ILi64EEENS9_ILi112EEEEEENS8_IJiNS9_ILi1EEENS8_IJiiEEEEEESG_SG_NS4_14ResidualFusionEJNS2_6OptionILNS2_3TagE0ENS9_ILb1EEEEENSI_ILSJ_2ESK_EEEEENS4_15FmhaFwdEpilogueIS6_fNS8_IJSB_SC_SB_EEEEENS2_23PersistentTileSchedulerEJSL_SM_EEEEEvNT_6ParamsE:
[----:B------:R-:W1:Y:S01]  /*0000*/  LDC R1, c[0x0][0x28] ;  /* 0x00000a00ff017b82 */ /* 0x000e620000000800 */
[----:B------:R-:W2:Y:S07]  /*0010*/  S2R R2, SR_TID.X ;  /* 0x0000000000027919 */ /* 0x000eae0000002100 */
[----:B------:R-:W3:Y:S01]  /*0020*/  S2UR UR6, SR_CTAID.X ;  /* 0x00000000000679c3 */ /* 0x000ee20000002500 */
[----:B------:R-:W-:Y:S01]  /*0030*/  ELECT P1, URZ, PT ;  /* 0x00000000003f782f */ /* 0x000fe20003820000 */
[----:B------:R-:W-:Y:S01]  /*0040*/  BSSY B0, `(.L_x_0) ;  /* 0x0000018000007945 */ /* 0x000fe20003800000 */
[----:B---3--:R-:W-:-:S02]  /*0050*/  MOV R17, UR6 ;  /* 0x0000000600117c02 */ /* 0x008fc40008000f00 */
[----:B--2---:R-:W-:-:S05]  /*0060*/  SHF.R.U32.HI R0, RZ, 0x5, R2 ;  /* 0x00000005ff007819 */ /* 0x004fca0000011602 */
[----:B------:R-:W2:Y:S02]  /*0070*/  SHFL.IDX PT, R3, R0, RZ, 0x1f ;  /* 0x00001fff00037589 */ /* 0x000ea400000e0000 */
[----:B--2---:R-:W-:Y:S02]  /*0080*/  R2UR UR4, R3 ;  /* 0x00000000030472ca */ /* 0x004fe400000e0000 */
[----:B------:R-:W-:-:S06]  /*0090*/  SHF.R.U32.HI R3, RZ, 0x7, R2 ;  /* 0x00000007ff037819 */ /* 0x000fcc0000011602 */
[----:B------:R-:W2:Y:S05]  /*00a0*/  SHFL.IDX PT, R3, R3, RZ, 0x1f ;  /* 0x00001fff03037589 */ /* 0x000eaa00000e0000 */
[----:B------:R-:W-:Y:S02]  /*00b0*/  USHF.R.S32.HI UR5, URZ, 0x1f, UR4 ;  /* 0x0000001f3f057899 */ /* 0x000fe40008011404 */
[----:B------:R-:W-:Y:S02]  /*00c0*/  ISETP.EQ.AND P2, PT, RZ, UR4, P1 ;  /* 0x00000004ff007c0c */ /* 0x000fe40008f42270 */
[----:B------:R-:W-:-:S04]  /*00d0*/  ULEA.HI UR5, UR5, UR4, URZ, 0x2 ;  /* 0x0000000405057291 */ /* 0x000fc8000f8f103f */
[----:B------:R-:W-:-:S04]  /*00e0*/  ULOP3.LUT UR5, UR5, 0xfffffffc, URZ, 0xc0, !UPT ;  /* 0xfffffffc05057892 */ /* 0x000fc8000f8ec03f */
[----:B------:R-:W-:-:S03]  /*00f0*/  UIADD3 UR5, UR4, -UR5, URZ ;  /* 0x8000000504057290 */ /* 0x000fc6000fffe03f */
[----:B-1----:R-:W-:Y:S09]  /*0100*/  @!P2 BRA `(.L_x_1) ;  /* 0x00000000002ca947 */ /* 0x002ff20003800000 */
[----:B------:R-:W-:Y:S02]  /*0110*/  ULDC.64 UR6, c[0x0][0x198] ;  /* 0x0000660000067ab9 */ /* 0x000fe40000000a00 */
[----:B------:R-:W-:Y:S02]  /*0120*/  UIADD3 UR8, UP0, UR6, 0xf0, URZ ;  /* 0x000000f006087890 */ /* 0x000fe4000ff1e03f */
[----:B------:R-:W-:Y:S02]  /*0130*/  UIADD3 UR10, UP1, UR6, 0x1f0, URZ ;  /* 0x000001f0060a7890 */ /* 0x000fe4000ff3e03f */
[----:B------:R-:W-:Y:S02]  /*0140*/  UIADD3 UR6, UP2, UR6, 0x2f0, URZ ;  /* 0x000002f006067890 */ /* 0x000fe4000ff5e03f */
[----:B------:R-:W-:Y:S02]  /*0150*/  UIADD3.X UR9, URZ, UR7, URZ, UP0, !UPT ;  /* 0x000000073f097290 */ /* 0x000fe400087fe43f */
[----:B------:R-:W-:-:S02]  /*0160*/  UIADD3.X UR11, URZ, UR7, URZ, UP1, !UPT ;  /* 0x000000073f0b7290 */ /* 0x000fc40008ffe43f */
[----:B------:R-:W-:-:S05]  /*0170*/  UIADD3.X UR7, URZ, UR7, URZ, UP2, !UPT ;  /* 0x000000073f077290 */ /* 0x000fca00097fe43f */
[----:B------:R1:W-:Y:S02]  /*0180*/  UTMACCTL.PF [UR8] ;  /* 0x00000000080079b9 */ /* 0x0003e40008040000 */
[----:B------:R1:W-:Y:S02]  /*0190*/  UTMACCTL.PF [UR10] ;  /* 0x000000000a0079b9 */ /* 0x0003e40008040000 */
[----:B------:R1:W-:Y:S02]  /*01a0*/  UTMACCTL.PF [UR6] ;  /* 0x00000000060079b9 */ /* 0x0003e40008040000 */
[----:B-1----:R-:W-:Y:S01]  /*01b0*/  NOP ;  /* 0x0000000000007918 */ /* 0x002fe20000000000 */
.L_x_1:
[----:B------:R-:W-:Y:S05]  /*01c0*/  BSYNC B0 ;  /* 0x0000000000007941 */ /* 0x000fea0003800000 */
.L_x_0:
[----:B------:R-:W1:Y:S01]  /*01d0*/  SHFL.IDX PT, R4, R0, RZ, 0x1f ;  /* 0x00001fff00047589 */ /* 0x000e6200000e0000 */
[----:B--2---:R-:W-:Y:S01]  /*01e0*/  R2UR UR52, R3 ;  /* 0x00000000033472ca */ /* 0x004fe200000e0000 */
[----:B------:R-:W-:Y:S02]  /*01f0*/  UISETP.NE.AND UP0, UPT, UR5, 0x1, UPT ;  /* 0x000000010500788c */ /* 0x000fe4000bf05270 */
[----:B------:R-:W-:-:S10]  /*0200*/  UISETP.NE.AND UP1, UPT, UR5, 0x2, UPT ;  /* 0x000000020500788c */ /* 0x000fd4000bf25270 */
[----:B------:R-:W-:Y:S02]  /*0210*/  UIADD3 UR10, UR52, -0x1, URZ ;  /* 0xffffffff340a7890 */ /* 0x000fe4000fffe03f */
[----:B------:R-:W-:Y:S02]  /*0220*/  UISETP.EQ.AND UP2, UPT, UR52, URZ, !UP0 ;  /* 0x0000003f3400728c */ /* 0x000fe4000c742270 */
[----:B------:R-:W-:Y:S02]  /*0230*/  UISETP.EQ.AND UP3, UPT, UR52, URZ, !UP1 ;  /* 0x0000003f3400728c */ /* 0x000fe4000cf62270 */
[----:B------:R-:W-:Y:S02]  /*0240*/  UISETP.GE.U32.AND UP4, UPT, UR10, 0x4, UPT ;  /* 0x000000040a00788c */ /* 0x000fe4000bf86070 */
[----:B------:R-:W-:Y:S01]  /*0250*/  USEL UR51, URZ, 0x1, !UP2 ;  /* 0x000000013f337887 */ /* 0x000fe2000d000000 */
[----:B-1----:R-:W-:Y:S01]  /*0260*/  ISETP.NE.AND P0, PT, R4, RZ, PT ;  /* 0x000000ff0400720c */ /* 0x002fe20003f05270 */
[----:B------:R-:W-:Y:S01]  /*0270*/  USEL UR50, URZ, 0x1, !UP3 ;  /* 0x000000013f327887 */ /* 0x000fe2000d800000 */
[----:B------:R-:W-:Y:S01]  /*0280*/  IMAD.U32 R4, RZ, RZ, UR5 ;  /* 0x00000005ff047e24 */ /* 0x000fe2000f8e00ff */
[----:B------:R-:W-:-:S02]  /*0290*/  USEL UR51, UR51, 0x2, UP4 ;  /* 0x0000000233337887 */ /* 0x000fc4000a000000 */
[----:B------:R-:W-:-:S08]  /*02a0*/  USEL UR50, UR50, 0x2, UP4 ;  /* 0x0000000232327887 */ /* 0x000fd0000a000000 */
[----:B------:R-:W-:Y:S05]  /*02b0*/  @P0 BRA `(.L_x_2) ;  /* 0x0000000000480947 */ /* 0x000fea0003800000 */
[----:B------:R-:W1:Y:S01]  /*02c0*/  S2UR UR8, SR_CgaCtaId ;  /* 0x00000000000879c3 */ /* 0x000e620000008800 */
[----:B------:R-:W-:Y:S01]  /*02d0*/  UMOV UR4, 0x400 ;  /* 0x0000040000047882 */ /* 0x000fe20000000000 */
[----:B------:R-:W-:Y:S01]  /*02e0*/  UMOV UR5, 0x1 ;  /* 0x0000000100057882 */ /* 0x000fe20000000000 */
[----:B------:R-:W-:Y:S01]  /*02f0*/  UMOV UR6, 0x80 ;  /* 0x0000008000067882 */ /* 0x000fe20000000000 */
[----:B------:R-:W-:Y:S01]  /*0300*/  ELECT P0, URZ, PT ;  /* 0x00000000003f782f */ /* 0x000fe20003800000 */
[----:B------:R-:W-:-:S04]  /*0310*/  UIADD3 UR6, -UR6, 0x100000, URZ ;  /* 0x0010000006067890 */ /* 0x000fc8000fffe13f */
[----:B------:R-:W-:Y:S02]  /*0320*/  USHF.L.U32 UR7, UR6, 0xb, URZ ;  /* 0x0000000b06077899 */ /* 0x000fe4000800063f */
[----:B------:R-:W-:Y:S02]  /*0330*/  USHF.L.U32 UR6, UR6, 0x1, URZ ;  /* 0x0000000106067899 */ /* 0x000fe4000800063f */
[----:B-1----:R-:W-:Y:S02]  /*0340*/  ULEA UR8, UR8, UR4, 0x18 ;  /* 0x0000000408087291 */ /* 0x002fe4000f8ec03f */
[----:B------:R-:W-:-:S04]  /*0350*/  UIADD3 UR4, -UR5, 0x100000, URZ ;  /* 0x0010000005047890 */ /* 0x000fc8000fffe13f */
[----:B------:R-:W-:Y:S02]  /*0360*/  USHF.L.U32 UR5, UR4, 0xb, URZ ;  /* 0x0000000b04057899 */ /* 0x000fe4000800063f */
[----:B------:R-:W-:Y:S01]  /*0370*/  USHF.L.U32 UR4, UR4, 0x1, URZ ;  /* 0x0000000104047899 */ /* 0x000fe2000800063f */
[----:B------:R-:W1:Y:S11]  /*0380*/  FENCE.VIEW.ASYNC.S ;  /* 0x00000000000073c6 */ /* 0x000e760000000000 */
[----:B-1----:R1:W2:Y:S01]  /*0390*/  SYNCS.EXCH.64 URZ, [UR8+0x1aa50], UR4 ;  /* 0x01aa5004083f75b2 */ /* 0x0022a20008000100 */
[----:B------:R1:W3:Y:S01]  /*03a0*/  SYNCS.EXCH.64 URZ, [UR8+0x1aa60], UR6 ;  /* 0x01aa6006083f75b2 */ /* 0x0002e20008000100 */
[----:B------:R1:W4:Y:S01]  /*03b0*/  SYNCS.EXCH.64 URZ, [UR8+0x1aa58], UR4 ;  /* 0x01aa5804083f75b2 */ /* 0x0003220008000100 */
[----:B------:R1:W1:Y:S01]  /*03c0*/  SYNCS.EXCH.64 URZ, [UR8+0x1aa68], UR6 ;  /* 0x01aa6806083f75b2 */ /* 0x0002620008000100 */
[----:B------:R-:W-:Y:S01]  /*03d0*/  NOP ;  /* 0x0000000000007918 */ /* 0x000fe20000000000 */
.L_x_2:
[----:B------:R-:W5:Y:S01]  /*03e0*/  SHFL.IDX PT, R3, R0, RZ, 0x1f ;  /* 0x00001fff00037589 */ /* 0x000f6200000e0000 */
[----:B------:R-:W-:Y:S01]  /*03f0*/  NOP ;  /* 0x0000000000007918 */ /* 0x000fe20000000000 */
[----:B-----5:R-:W-:-:S13]  /*0400*/  ISETP.NE.AND P0, PT, R3, RZ, PT ;  /* 0x000000ff0300720c */ /* 0x020fda0003f05270 */
[----:B------:R-:W-:Y:S05]  /*0410*/  @P0 BRA `(.L_x_3) ;  /* 0x0000000000600947 */ /* 0x000fea0003800000 */
[----:B-1----:R-:W1:Y:S01]  /*0420*/  S2UR UR5, SR_CgaCtaId ;  /* 0x00000000000579c3 */ /* 0x002e620000008800 */
[----:B------:R-:W-:Y:S01]  /*0430*/  UMOV UR4, 0x400 ;  /* 0x0000040000047882 */ /* 0x000fe20000000000 */
[----:B------:R-:W-:Y:S01]  /*0440*/  UMOV UR6, 0x1 ;  /* 0x0000000100067882 */ /* 0x000fe20000000000 */
[----:B------:R-:W-:Y:S01]  /*0450*/  UMOV UR9, 0x100 ;  /* 0x0000010000097882 */ /* 0x000fe20000000000 */
[----:B------:R-:W-:-:S04]  /*0460*/  UIADD3 UR6, -UR6, 0x100000, URZ ;  /* 0x0010000006067890 */ /* 0x000fc8000fffe13f */
[----:B------:R-:W-:Y:S02]  /*0470*/  USHF.L.U32 UR7, UR6, 0xb, URZ ;  /* 0x0000000b06077899 */ /* 0x000fe4000800063f */
[----:B------:R-:W-:Y:S01]  /*0480*/  USHF.L.U32 UR6, UR6, 0x1, URZ ;  /* 0x0000000106067899 */ /* 0x000fe2000800063f */
[----:B------:R-:W-:Y:S01]  /*0490*/  ELECT P0, URZ, PT ;  /* 0x00000000003f782f */ /* 0x000fe20003800000 */
[----:B-1----:R-:W-:Y:S02]  /*04a0*/  ULEA UR8, UR5, UR4, 0x18 ;  /* 0x0000000405087291 */ /* 0x002fe4000f8ec03f */
[----:B------:R-:W-:-:S04]  /*04b0*/  UIADD3 UR4, -UR9, 0x100000, URZ ;  /* 0x0010000009047890 */ /* 0x000fc8000fffe13f */
[----:B------:R-:W-:Y:S02]  /*04c0*/  USHF.L.U32 UR5, UR4, 0xb, URZ ;  /* 0x0000000b04057899 */ /* 0x000fe4000800063f */
[----:B------:R-:W-:Y:S01]  /*04d0*/  USHF.L.U32 UR4, UR4, 0x1, URZ ;  /* 0x0000000104047899 */ /* 0x000fe2000800063f */
[----:B------:R-:W1:Y:S03]  /*04e0*/  FENCE.VIEW.ASYNC.S ;  /* 0x00000000000073c6 */ /* 0x000e660000000000 */
[----:B-1----:R1:W1:Y:S08]  /*04f0*/  SYNCS.EXCH.64 URZ, [UR8+0x1aa00], UR6 ;  /* 0x01aa0006083f75b2 */ /* 0x0022700008000100 */
[----:B------:R1:W1:Y:S01]  /*0500*/  SYNCS.EXCH.64 URZ, [UR8+0x1aa28], UR4 ;  /* 0x01aa2804083f75b2 */ /* 0x0002620008000100 */
        /* <DEDUP_REMOVED lines=8> */
[----:B------:R-:W-:Y:S01]  /*0590*/  NOP ;  /* 0x0000000000007918 */ /* 0x000fe20000000000 */
.L_x_3:
        /* <DEDUP_REMOVED lines=21> */
[----:B------:R-:W-:Y:S01]  /*06f0*/  NOP ;  /* 0x0000000000007918 */ /* 0x000fe20000000000 */
.L_x_4:
[----:B------:R-:W5:Y:S01]  /*0700*/  SHFL.IDX PT, R3, R0, RZ, 0x1f ;  /* 0x00001fff00037589 */ /* 0x000f6200000e0000 */
[----:B------:R-:W-:Y:S01]  /*0710*/  ELECT P0, URZ, PT ;  /* 0x00000000003f782f */ /* 0x000fe20003800000 */
[----:B------:R-:W-:Y:S01]  /*0720*/  NOP ;  /* 0x0000000000007918 */ /* 0x000fe20000000000 */
[----:B-1----:R-:W-:Y:S02]  /*0730*/  UMOV UR4, 0x80 ;  /* 0x0000008000047882 */ /* 0x002fe40000000000 */
[C---:B-----5:R-:W-:Y:S02]  /*0740*/  ISETP.NE.OR P0, PT, R3.reuse, RZ, !P0 ;  /* 0x000000ff0300720c */ /* 0x060fe40004705670 */
[----:B------:R-:W-:-:S11]  /*0750*/  ISETP.NE.AND P3, PT, R3, RZ, PT ;  /* 0x000000ff0300720c */ /* 0x000fd60003f65270 */
[----:B------:R-:W-:Y:S01]  /*0760*/  VOTEU.ALL UP2, P0 ;  /* 0x00000000003f7886 */ /* 0x000fe20000040000 */
[----:B------:R-:W-:Y:S01]  /*0770*/  VOTEU.ALL UP3, P0 ;  /* 0x00000000003f7886 */ /* 0x000fe20000060000 */
[----:B------:R-:W-:Y:S01]  /*0780*/  VOTEU.ALL UP4, P0 ;  /* 0x00000000003f7886 */ /* 0x000fe20000080000 */
[----:B------:R-:W-:Y:S02]  /*0790*/  VOTEU.ALL UP5, P0 ;  /* 0x00000000003f7886 */ /* 0x000fe400000a0000 */
[----:B------:R-:W1:Y:S01]  /*07a0*/  @!UP2 S2UR UR7, SR_CgaCtaId ;  /* 0x000000000007a9c3 */ /* 0x000e620000008800 */
[----:B------:R-:W-:Y:S01]  /*07b0*/  @!UP2 UMOV UR6, 0x400 ;  /* 0x000004000006a882 */ /* 0x000fe20000000000 */
[----:B------:R-:W-:-:S04]  /*07c0*/  @!UP2 UIADD3 UR4, -UR4, 0x100000, URZ ;  /* 0x001000000404a890 */ /* 0x000fc8000fffe13f */
[----:B------:R-:W-:Y:S02]  /*07d0*/  @!UP2 USHF.L.U32 UR5, UR4, 0xb, URZ ;  /* 0x0000000b0405a899 */ /* 0x000fe4000800063f */
[----:B------:R-:W-:Y:S02]  /*07e0*/  @!UP2 USHF.L.U32 UR4, UR4, 0x1, URZ ;  /* 0x000000010404a899 */ /* 0x000fe4000800063f */
[----:B-1----:R-:W-:Y:S01]  /*07f0*/  @!UP2 ULEA UR6, UR7, UR6, 0x18 ;  /* 0x000000060706a291 */ /* 0x002fe2000f8ec03f */
[----:B------:R-:W-:Y:S01]  /*0800*/  VOTEU.ALL UP2, P0 ;  /* 0x00000000003f7886 */ /* 0x000fe20000040000 */
[----:B------:R-:W1:Y:S10]  /*0810*/  FENCE.VIEW.ASYNC.S ;  /* 0x00000000000073c6 */ /* 0x000e740000000000 */
[----:B-1----:R1:W1:Y:S01]  /*0820*/  @!UP2 SYNCS.EXCH.64 URZ, [UR6+0x1aa90], UR4 ;  /* 0x01aa9004063fa5b2 */ /* 0x0022620008000100 */
[----:B------:R1:W1:Y:S01]  /*0830*/  @!UP3 SYNCS.EXCH.64 URZ, [UR6+0x1aa98], UR4 ;  /* 0x01aa9804063fb5b2 */ /* 0x0002620008000100 */
[----:B------:R1:W1:Y:S01]  /*0840*/  @!UP4 SYNCS.EXCH.64 URZ, [UR6+0x1aaa0], UR4 ;  /* 0x01aaa004063fc5b2 */ /* 0x0002620008000100 */
[----:B------:R1:W1:Y:S01]  /*0850*/  @!UP5 SYNCS.EXCH.64 URZ, [UR6+0x1aaa8], UR4 ;  /* 0x01aaa804063fd5b2 */ /* 0x0002620008000100 */
[----:B------:R-:W-:Y:S01]  /*0860*/  NOP ;  /* 0x0000000000007918 */ /* 0x000fe20000000000 */
[----:B------:R-:W-:Y:S05]  /*0870*/  @P3 BRA `(.L_x_5) ;  /* 0x0000000000583947 */ /* 0x000fea0003800000 */
[----:B-1----:R-:W1:Y:S01]  /*0880*/  S2UR UR5, SR_CgaCtaId ;  /* 0x00000000000579c3 */ /* 0x002e620000008800 */
[----:B------:R-:W-:Y:S01]  /*0890*/  UMOV UR4, 0x400 ;  /* 0x0000040000047882 */ /* 0x000fe20000000000 */
[----:B------:R-:W-:Y:S01]  /*08a0*/  UMOV UR6, 0x20 ;  /* 0x0000002000067882 */ /* 0x000fe20000000000 */
[----:B------:R-:W-:Y:S01]  /*08b0*/  UMOV UR7, 0x80 ;  /* 0x0000008000077882 */ /* 0x000fe20000000000 */
[----:B------:R-:W-:Y:S01]  /*08c0*/  ELECT P0, URZ, PT ;  /* 0x00000000003f782f */ /* 0x000fe20003800000 */
[----:B-1----:R-:W-:Y:S02]  /*08d0*/  ULEA UR8, UR5, UR4, 0x18 ;  /* 0x0000000405087291 */ /* 0x002fe4000f8ec03f */
[----:B------:R-:W-:-:S04]  /*08e0*/  UIADD3 UR4, -UR6, 0x100000, URZ ;  /* 0x0010000006047890 */ /* 0x000fc8000fffe13f */
[----:B------:R-:W-:Y:S02]  /*08f0*/  USHF.L.U32 UR5, UR4, 0xb, URZ ;  /* 0x0000000b04057899 */ /* 0x000fe4000800063f */
[----:B------:R-:W-:Y:S02]  /*0900*/  USHF.L.U32 UR4, UR4, 0x1, URZ ;  /* 0x0000000104047899 */ /* 0x000fe4000800063f */
        /* <DEDUP_REMOVED lines=13> */
.L_x_5:
[----:B------:R-:W-:Y:S01]  /*09e0*/  VOTEU.ANY UP2, P2 ;  /* 0x00000000003f7886 */ /* 0x000fe20001040100 */
[----:B-1----:R-:W-:Y:S01]  /*09f0*/  UMOV UR4, 0x40 ;  /* 0x0000004000047882 */ /* 0x002fe20000000000 */
[----:B------:R-:W-:Y:S01]  /*0a00*/  ISETP.NE.AND P3, PT, RZ, UR52, PT ;  /* 0x00000034ff007c0c */ /* 0x000fe2000bf65270 */
[----:B------:R-:W-:Y:S01]  /*0a10*/  NOP ;  /* 0x0000000000007918 */ /* 0x000fe20000000000 */
[----:B------:R-:W-:Y:S01]  /*0a20*/  ISETP.EQ.AND P0, PT, R4, 0x2, P1 ;  /* 0x000000020400780c */ /* 0x000fe20000f02270 */
[----:B------:R-:W1:Y:S01]  /*0a30*/  @UP2 S2UR UR7, SR_CgaCtaId ;  /* 0x00000000000729c3 */ /* 0x000e620000008800 */
[----:B------:R-:W-:Y:S01]  /*0a40*/  @UP2 UMOV UR6, 0x400 ;  /* 0x0000040000062882 */ /* 0x000fe20000000000 */
[----:B------:R-:W-:-:S04]  /*0a50*/  @UP2 UIADD3 UR4, -UR4, 0x100000, URZ ;  /* 0x0010000004042890 */ /* 0x000fc8000fffe13f */
[----:B------:R-:W-:Y:S02]  /*0a60*/  @UP2 USHF.L.U32 UR5, UR4, 0xb, URZ ;  /* 0x0000000b04052899 */ /* 0x000fe4000800063f */
[----:B------:R-:W-:Y:S02]  /*0a70*/  @UP2 USHF.L.U32 UR4, UR4, 0x1, URZ ;  /* 0x0000000104042899 */ /* 0x000fe4000800063f */
[----:B-1----:R-:W-:Y:S01]  /*0a80*/  @UP2 ULEA UR6, UR7, UR6, 0x18 ;  /* 0x0000000607062291 */ /* 0x002fe2000f8ec03f */
[----:B------:R-:W-:Y:S01]  /*0a90*/  VOTEU.ANY UP2, P2 ;  /* 0x00000000003f7886 */ /* 0x000fe20001040100 */
[----:B------:R-:W-:Y:S01]  /*0aa0*/  ISETP.EQ.AND P2, PT, R4, 0x1, P1 ;  /* 0x000000010400780c */ /* 0x000fe20000f42270 */
[----:B------:R-:W1:Y:S09]  /*0ab0*/  FENCE.VIEW.ASYNC.S ;  /* 0x00000000000073c6 */ /* 0x000e720000000000 */
[----:B-1----:R1:W2:Y:S01]  /*0ac0*/  @UP2 SYNCS.EXCH.64 URZ, [UR6+0x1aab0], UR4 ;  /* 0x01aab004063f25b2 */ /* 0x0022a20008000100 */
[----:B------:R-:W-:Y:S01]  /*0ad0*/  NOP ;  /* 0x0000000000007918 */ /* 0x000fe20000000000 */
[----:B--234-:R-:W-:Y:S06]  /*0ae0*/  BAR.SYNC.DEFER_BLOCKING 0x0 ;  /* 0x0000000000007b1d */ /* 0x01cfec0000010000 */
[----:B------:R-:W-:Y:S05]  /*0af0*/  @!P3 BRA `(.L_x_6) ;  /* 0x000000980078b947 */ /* 0x000fea0003800000 */
[----:B------:R-:W-:-:S06]  /*0b00*/  UISETP.GT.U32.AND UP0, UPT, UR10, 0x3, UPT ;  /* 0x000000030a00788c */ /* 0x000fcc000bf04070 */
[----:B------:R-:W-:-:S13]  /*0b10*/  PLOP3.LUT P0, PT, PT, PT, UP0, 0x80, 0x0 ;  /* 0x000000000000781c */ /* 0x000fda0003f0f008 */
[----:B-1----:R-:W-:Y:S05]  /*0b20*/  @P0 EXIT ;  /* 0x000000000000094d */ /* 0x002fea0003800000 */
.L_x_7:
[----:B------:R-:W-:-:S08]  /*0b30*/  NOP ;  /* 0x0000000000007918 */ /* 0x000fd00000000000 */
[----:B------:R-:W1:Y:S02]  /*0b40*/  USETMAXREG.TRY_ALLOC.CTAPOOL UP0, 0xf0 ;  /* 0x000000f0000079c8 */ /* 0x000e640008000600 */
[----:B-1----:R-:W-:-:S13]  /*0b50*/  PLOP3.LUT P0, PT, PT, PT, UP0, 0x80, 0x0 ;  /* 0x000000000000781c */ /* 0x002fda0003f0f008 */
[----:B------:R-:W-:Y:S05]  /*0b60*/  @!P0 BRA `(.L_x_7) ;  /* 0xfffffffc00f08947 */ /* 0x000fea000383ffff */
[----:B------:R-:W-:Y:S02]  /*0b70*/  ULDC UR4, c[0x0][0xa00] ;  /* 0x0002800000047ab9 */ /* 0x000fe40000000800 */
[----:B------:R-:W-:-:S13]  /*0b80*/  ISETP.GE.AND P0, PT, R17, UR4, PT ;  /* 0x0000000411007c0c */ /* 0x000fda000bf06270 */
[----:B------:R-:W-:Y:S05]  /*0b90*/  @P0 EXIT ;  /* 0x000000000000094d */ /* 0x000fea0003800000 */
[----:B------:R-:W1:Y:S01]  /*0ba0*/  S2UR UR4, SR_CgaCtaId ;  /* 0x00000000000479c3 */ /* 0x000e620000008800 */
[----:B------:R-:W-:Y:S01]  /*0bb0*/  SHF.R.S32.HI R3, RZ, 0x1f, R2 ;  /* 0x0000001fff037819 */ /* 0x000fe20000011402 */
[----:B------:R-:W-:Y:S01]  /*0bc0*/  UMOV UR36, 0x400 ;  /* 0x0000040000247882 */ /* 0x000fe20000000000 */
[----:B------:R-:W-:Y:S01]  /*0bd0*/  UISETP.NE.AND UP0, UPT, UR52, 0x1, UPT ;  /* 0x000000013400788c */ /* 0x000fe2000bf05270 */
[----:B------:R-:W-:Y:S01]  /*0be0*/  MOV R19, RZ ;  /* 0x000000ff00137202 */ /* 0x000fe20000000f00 */
[----:B------:R-:W-:Y:S01]  /*0bf0*/  ULOP3.LUT UR49, UR51, 0x1, URZ, 0xfc, !UPT ;  /* 0x0000000133317892 */ /* 0x000fe2000f8efc3f */
[-C--:B------:R-:W-:Y:S01]  /*0c00*/  LEA.HI R3, R3, R2.reuse, RZ, 0x7 ;  /* 0x0000000203037211 */ /* 0x080fe200078f38ff */
[----:B------:R-:W-:Y:S02]  /*0c10*/  UP2UR UR5, UPR, URZ, 0x1 ;  /* 0x000000013f057883 */ /* 0x000fe40008000000 */
[----:B------:R-:W-:Y:S01]  /*0c20*/  USEL UR6, URZ, 0x1, UP0 ;  /* 0x000000013f067887 */ /* 0x000fe20008000000 */
[----:B------:R-:W-:Y:S01]  /*0c30*/  LOP3.LUT R3, R3, 0xffffff80, RZ, 0xc0, !PT ;  /* 0xffffff8003037812 */ /* 0x000fe200078ec0ff */
[----:B------:R-:W-:Y:S01]  /*0c40*/  ULDC.64 UR54, c[0x0][0x198] ;  /* 0x0000660000367ab9 */ /* 0x000fe20000000a00 */
[----:B------:R-:W-:Y:S01]  /*0c50*/  UMOV UR47, URZ ;  /* 0x0000003f002f7c82 */ /* 0x000fe20008000000 */
[----:B------:R-:W-:Y:S01]  /*0c60*/  UMOV UR46, URZ ;  /* 0x0000003f002e7c82 */ /* 0x000fe20008000000 */
[----:B------:R-:W-:Y:S01]  /*0c70*/  IADD3 R3, -R3, R2, RZ ;  /* 0x0000000203037210 */ /* 0x000fe20007ffe1ff */
[----:B------:R-:W-:Y:S01]  /*0c80*/  IMAD.U32 R22, RZ, RZ, UR6 ;  /* 0x00000006ff167e24 */ /* 0x000fe2000f8e00ff */
[----:B------:R-:W-:Y:S01]  /*0c90*/  UMOV UR53, URZ ;  /* 0x0000003f00357c82 */ /* 0x000fe20008000000 */
[----:B------:R-:W-:Y:S01]  /*0ca0*/  ULDC.64 UR56, c[0x0][0x208] ;  /* 0x0000820000387ab9 */ /* 0x000fe20000000a00 */
[----:B------:R-:W-:-:S04]  /*0cb0*/  SHF.R.S32.HI R0, RZ, 0x1f, R3 ;  /* 0x0000001fff007819 */ /* 0x000fc80000011403 */
[----:B------:R-:W-:Y:S01]  /*0cc0*/  LEA.HI R0, R0, R3, RZ, 0x2 ;  /* 0x0000000300007211 */ /* 0x000fe200078f10ff */
[----:B-1----:R-:W-:-:S03]  /*0cd0*/  ULEA UR36, UR4, UR36, 0x18 ;  /* 0x0000002404247291 */ /* 0x002fc6000f8ec03f */
[----:B------:R-:W-:Y:S01]  /*0ce0*/  LOP3.LUT R0, R0, 0x7ffffffc, RZ, 0xc0, !PT ;  /* 0x7ffffffc00007812 */ /* 0x000fe200078ec0ff */
[----:B------:R-:W-:Y:S02]  /*0cf0*/  UIADD3 UR4, UR36, 0x7000, URZ ;  /* 0x0000700024047890 */ /* 0x000fe4000fffe03f */
[----:B------:R-:W-:Y:S02]  /*0d00*/  USHF.R.U32.HI UR5, URZ, 0x4, UR36 ;  /* 0x000000043f057899 */ /* 0x000fe40008011624 */
[----:B------:R-:W-:Y:S01]  /*0d10*/  IMAD.IADD R0, R3, 0x1, -R0 ;  /* 0x0000000103007824 */ /* 0x000fe200078e0a00 */
[----:B------:R-:W-:Y:S02]  /*0d20*/  USHF.R.U32.HI UR4, URZ, 0x4, UR4 ;  /* 0x000000043f047899 */ /* 0x000fe40008011604 */
[----:B------:R-:W-:Y:S02]  /*0d30*/  ULOP3.LUT UR5, UR5, 0x3fff, URZ, 0xc0, !UPT ;  /* 0x00003fff05057892 */ /* 0x000fe4000f8ec03f */
[----:B------:R-:W-:Y:S01]  /*0d40*/  ULOP3.LUT UR48, UR4, 0x3fff, URZ, 0xc0, !UPT ;  /* 0x00003fff04307892 */ /* 0x000fe2000f8ec03f */
[----:B------:R-:W-:Y:S01]  /*0d50*/  SHF.L.U32 R16, R0, 0x1, RZ ;  /* 0x0000000100107819 */ /* 0x000fe200000006ff */
[----:B------:R-:W-:-:S02]  /*0d60*/  ULOP3.LUT UR38, UR5, 0x10000, URZ, 0xfc, !UPT ;  /* 0x0001000005267892 */ /* 0x000fc4000f8efc3f */
[----:B------:R-:W-:-:S12]  /*0d70*/  ULOP3.LUT UR37, UR48, 0x10000, URZ, 0xfc, !UPT ;  /* 0x0001000030257892 */ /* 0x000fd8000f8efc3f */
.L_x_85:
[----:B------:R-:W-:Y:S01]  /*0d80*/  ULDC UR8, c[0x0][0xa04] ;  /* 0x0002810000087ab9 */ /* 0x000fe20000000800 */
[----:B------:R-:W-:Y:S01]  /*0d90*/  R2UR UR45, R17 ;  /* 0x00000000112d72ca */ /* 0x000fe200000e0000 */
[----:B------:R-:W-:Y:S01]  /*0da0*/  UISETP.NE.AND UP0, UPT, UR8, 0x1, UPT ;  /* 0x000000010800788c */ /* 0x000fe2000bf05270 */
[----:B------:R-:W-:Y:S01]  /*0db0*/  ULDC UR4, c[0x0][0xa10] ;  /* 0x0002840000047ab9 */ /* 0x000fe20000000800 */
[----:B------:R-:W-:Y:S01]  /*0dc0*/  ULDC UR44, c[0x0][0xa1c] ;  /* 0x00028700002c7ab9 */ /* 0x000fe20000000800 */
[----:B------:R-:W-:Y:S02]  /*0dd0*/  UISETP.NE.AND UP1, UPT, UR4, 0x1, UPT ;  /* 0x000000010400788c */ /* 0x000fe4000bf25270 */
[----:B------:R-:W-:-:S06]  /*0de0*/  UISETP.NE.AND UP2, UPT, UR52, 0x1, UPT ;  /* 0x000000013400788c */ /* 0x000fcc000bf45270 */
[----:B------:R-:W-:Y:S01]  /*0df0*/  @UP0 ULDC.64 UR6, c[0x0][0xa08] ;  /* 0x0002820000060ab9 */ /* 0x000fe20000000a00 */
[----:B------:R-:W-:Y:S01]  /*0e00*/  PLOP3.LUT P0, PT, PT, PT, UP2, 0x80, 0x0 ;  /* 0x000000000000781c */ /* 0x000fe20003f0f028 */
[----:B------:R-:W-:-:S03]  /*0e10*/  UIMAD.WIDE.U32 UR4, UR45, UR6, URZ ;  /* 0x000000062d0472a5 */ /* 0x000fc6000f8e003f */
[----:B------:R-:W-:Y:S01]  /*0e20*/  @UP1 ULDC UR6, c[0x0][0xa18] ;  /* 0x0002860000061ab9 */ /* 0x000fe20000000800 */
[----:B------:R-:W-:Y:S02]  /*0e30*/  @UP0 USHF.R.U32.HI UR45, URZ, UR7, UR5 ;  /* 0x000000073f2d0299 */ /* 0x000fe40008011605 */
[----:B------:R-:W-:Y:S01]  /*0e40*/  UISETP.NE.AND UP0, UPT, UR44, 0x1, UPT ;  /* 0x000000012c00788c */ /* 0x000fe2000bf05270 */
[----:B------:R-:W-:Y:S02]  /*0e50*/  @UP1 ULDC UR4, c[0x0][0xa14] ;  /* 0x0002850000041ab9 */ /* 0x000fe40000000800 */
[----:B------:R-:W-:Y:S02]  /*0e60*/  UIMAD.WIDE.U32 UR4, UR45, UR4, URZ ;  /* 0x000000042d0472a5 */ /* 0x000fe4000f8e003f */
[----:B------:R-:W-:Y:S01]  /*0e70*/  IMAD R0, RZ, RZ, -UR45 ;  /* 0x8000002dff007e24 */ /* 0x000fe2000f8e02ff */
[----:B------:R-:W-:Y:S01]  /*0e80*/  UMOV UR39, UR45 ;  /* 0x0000002d00277c82 */ /* 0x000fe20008000000 */
[----:B------:R-:W-:-:S02]  /*0e90*/  @UP1 USHF.R.U32.HI UR39, URZ, UR6, UR5 ;  /* 0x000000063f271299 */ /* 0x000fc40008011605 */
[----:B------:R-:W-:Y:S02]  /*0ea0*/  IMAD R0, R0, UR8, R17 ;  /* 0x0000000800007c24 */ /* 0x000fe4000f8e0211 */
[----:B------:R-:W-:Y:S02]  /*0eb0*/  @UP0 ULDC.64 UR6, c[0x0][0xa20] ;  /* 0x0002880000060ab9 */ /* 0x000fe40000000a00 */
[----:B------:R-:W-:Y:S01]  /*0ec0*/  UIMAD.WIDE.U32 UR4, UR39, UR6, URZ ;  /* 0x00000006270472a5 */ /* 0x000fe2000f8e003f */
[----:B------:R-:W-:Y:S02]  /*0ed0*/  R2UR UR42, R0 ;  /* 0x00000000002a72ca */ /* 0x000fe400000e0000 */
[----:B------:R-:W-:Y:S01]  /*0ee0*/  UMOV UR6, UR39 ;  /* 0x0000002700067c82 */ /* 0x000fe20008000000 */
[----:B------:R-:W-:-:S04]  /*0ef0*/  @UP0 USHF.R.U32.HI UR6, URZ, UR7, UR5 ;  /* 0x000000073f060299 */ /* 0x000fc80008011605 */
[----:B------:R-:W-:-:S04]  /*0f00*/  UIADD3 UR4, -UR6, URZ, URZ ;  /* 0x0000003f06047290 */ /* 0x000fc8000fffe13f */
[----:B------:R-:W-:Y:S01]  /*0f10*/  UIMAD UR44, UR44, UR4, UR39 ;  /* 0x000000042c2c72a4 */ /* 0x000fe2000f8e0227 */
[----:B--234-:R-:W-:Y:S11]  /*0f20*/  @!P0 BRA `(.L_x_8) ;  /* 0x0000000000688947 */ /* 0x01cff60003800000 */
[----:B------:R-:W-:-:S06]  /*0f30*/  UISETP.NE.AND UP0, UPT, UR52, 0x2, UPT ;  /* 0x000000023400788c */ /* 0x000fcc000bf05270 */
[----:B------:R-:W-:-:S13]  /*0f40*/  PLOP3.LUT P1, PT, PT, PT, UP0, 0x80, 0x0 ;  /* 0x000000000000781c */ /* 0x000fda0003f2f008 */
[----:B------:R-:W-:Y:S05]  /*0f50*/  @!P1 BRA `(.L_x_9) ;  /* 0x0000000000449947 */ /* 0x000fea0003800000 */
[----:B------:R-:W-:-:S06]  /*0f60*/  UISETP.NE.AND UP0, UPT, UR52, 0x3, UPT ;  /* 0x000000033400788c */ /* 0x000fcc000bf05270 */
[----:B------:R-:W-:-:S13]  /*0f70*/  PLOP3.LUT P1, PT, PT, PT, UP0, 0x80, 0x0 ;  /* 0x000000000000781c */ /* 0x000fda0003f2f008 */
[----:B------:R-:W-:Y:S05]  /*0f80*/  @!P1 BRA `(.L_x_10) ;  /* 0x0000000000249947 */ /* 0x000fea0003800000 */
[----:B------:R-:W-:-:S06]  /*0f90*/  UISETP.NE.AND UP0, UPT, UR52, 0x4, UPT ;  /* 0x000000043400788c */ /* 0x000fcc000bf05270 */
[----:B------:R-:W-:-:S13]  /*0fa0*/  PLOP3.LUT P1, PT, PT, PT, UP0, 0x80, 0x0 ;  /* 0x000000000000781c */ /* 0x000fda0003f2f008 */
[----:B------:R-:W-:Y:S05]  /*0fb0*/  @P1 BRA `(.L_x_11) ;  /* 0x0000000000541947 */ /* 0x000fea0003800000 */
[----:B------:R-:W-:Y:S02]  /*0fc0*/  UIADD3 UR4, UR47, -0x1, URZ ;  /* 0xffffffff2f047890 */ /* 0x000fe4000fffe03f */
[----:B------:R-:W-:Y:S02]  /*0fd0*/  ULOP3.LUT UR47, UR47, 0x1, URZ, 0xc, !UPT ;  /* 0x000000012f2f7892 */ /* 0x000fe4000f8e0c3f */
[----:B------:R-:W-:-:S04]  /*0fe0*/  ULOP3.LUT UR4, UR4, 0x2, URZ, 0xc0, !UPT ;  /* 0x0000000204047892 */ /* 0x000fc8000f8ec03f */
[----:B------:R-:W-:-:S04]  /*0ff0*/  USHF.R.U32.HI UR4, URZ, 0x1, UR4 ;  /* 0x000000013f047899 */ /* 0x000fc80008011604 */
[----:B------:R-:W-:Y:S01]  /*1000*/  ULOP3.LUT UR46, UR46, UR4, URZ, 0x3c, !UPT ;  /* 0x000000042e2e7292 */ /* 0x000fe2000f8e3c3f */
[----:B------:R-:W-:Y:S11]  /*1010*/  BRA `(.L_x_11) ;  /* 0x00000000003c7947 */ /* 0x000ff60003800000 */
.L_x_10:
[----:B------:R-:W-:Y:S02]  /*1020*/  ULOP3.LUT UP0, URZ, UR47, 0x2, URZ, 0xc0, !UPT ;  /* 0x000000022f3f7892 */ /* 0x000fe4000f80c03f */
[----:B------:R-:W-:Y:S02]  /*1030*/  ULOP3.LUT UR47, UR47, 0x1, URZ, 0xc0, !UPT ;  /* 0x000000012f2f7892 */ /* 0x000fe4000f8ec03f */
[----:B------:R-:W-:-:S04]  /*1040*/  USEL UR4, URZ, 0x1, UP0 ;  /* 0x000000013f047887 */ /* 0x000fc80008000000 */
[----:B------:R-:W-:Y:S01]  /*1050*/  ULOP3.LUT UR46, UR46, UR4, URZ, 0x3c, !UPT ;  /* 0x000000042e2e7292 */ /* 0x000fe2000f8e3c3f */
[----:B------:R-:W-:Y:S11]  /*1060*/  BRA `(.L_x_11) ;  /* 0x0000000000287947 */ /* 0x000ff60003800000 */
.L_x_9:
[----:B------:R-:W-:Y:S02]  /*1070*/  UIADD3 UR4, UR47, 0x1, URZ ;  /* 0x000000012f047890 */ /* 0x000fe4000fffe03f */
[----:B------:R-:W-:Y:S02]  /*1080*/  ULOP3.LUT UR47, UR47, 0x1, URZ, 0xc, !UPT ;  /* 0x000000012f2f7892 */ /* 0x000fe4000f8e0c3f */
[----:B------:R-:W-:-:S04]  /*1090*/  UISETP.GT.U32.AND UP0, UPT, UR4, 0x1, UPT ;  /* 0x000000010400788c */ /* 0x000fc8000bf04070 */
[----:B------:R-:W-:-:S04]  /*10a0*/  USEL UR4, URZ, 0x1, !UP0 ;  /* 0x000000013f047887 */ /* 0x000fc8000c000000 */
[----:B------:R-:W-:Y:S01]  /*10b0*/  ULOP3.LUT UR46, UR46, UR4, URZ, 0x3c, !UPT ;  /* 0x000000042e2e7292 */ /* 0x000fe2000f8e3c3f */
[----:B------:R-:W-:Y:S11]  /*10c0*/  BRA `(.L_x_11) ;  /* 0x0000000000107947 */ /* 0x000ff60003800000 */
.L_x_8:
[----:B------:R-:W-:Y:S02]  /*10d0*/  UISETP.GT.U32.AND UP0, UPT, UR47, 0x1, UPT ;  /* 0x000000012f00788c */ /* 0x000fe4000bf04070 */
[----:B------:R-:W-:Y:S02]  /*10e0*/  ULOP3.LUT UR47, UR47, 0x1, URZ, 0xc0, !UPT ;  /* 0x000000012f2f7892 */ /* 0x000fe4000f8ec03f */
[----:B------:R-:W-:-:S04]  /*10f0*/  USEL UR4, URZ, 0x1, !UP0 ;  /* 0x000000013f047887 */ /* 0x000fc8000c000000 */
[----:B------:R-:W-:-:S12]  /*1100*/  ULOP3.LUT UR46, UR46, UR4, URZ, 0x3c, !UPT ;  /* 0x000000042e2e7292 */ /* 0x000fd8000f8e3c3f */
.L_x_11:
[----:B------:R-:W-:Y:S05]  /*1110*/  @!P0 BRA `(.L_x_12) ;  /* 0x00000000003c8947 */ /* 0x000fea0003800000 */
        /* <DEDUP_REMOVED lines=9> */
[----:B------:R-:W-:Y:S01]  /*11b0*/  ULEA UR42, UR42, 0x3, 0x1 ;  /* 0x000000032a2a7891 */ /* 0x000fe2000f8e083f */
[----:B------:R-:W-:Y:S11]  /*11c0*/  BRA `(.L_x_15) ;  /* 0x0000000000147947 */ /* 0x000ff60003800000 */
.L_x_14:
[----:B------:R-:W-:Y:S01]  /*11d0*/  ULEA UR42, UR42, 0x2, 0x1 ;  /* 0x000000022a2a7891 */ /* 0x000fe2000f8e083f */
[----:B------:R-:W-:Y:S11]  /*11e0*/  BRA `(.L_x_15) ;  /* 0x00000000000c7947 */ /* 0x000ff60003800000 */
.L_x_13:
[----:B------:R-:W-:Y:S01]  /*11f0*/  ULEA UR42, UR42, 0x1, 0x1 ;  /* 0x000000012a2a7891 */ /* 0x000fe2000f8e083f */
[----:B------:R-:W-:Y:S11]  /*1200*/  BRA `(.L_x_15) ;  /* 0x0000000000047947 */ /* 0x000ff60003800000 */
.L_x_12:
[----:B------:R-:W-:-:S12]  /*1210*/  USHF.L.U32 UR42, UR42, 0x1, URZ ;  /* 0x000000012a2a7899 */ /* 0x000fd8000800063f */
.L_x_15:
[----:B------:R-:W-:-:S04]  /*1220*/  ULOP3.LUT UR4, UR50, 0x1, URZ, 0xfc, !UPT ;  /* 0x0000000132047892 */ /* 0x000fc8000f8efc3f */
[----:B------:R-:W-:-:S06]  /*1230*/  UISETP.NE.AND UP0, UPT, UR4, 0x3, UPT ;  /* 0x000000030400788c */ /* 0x000fcc000bf05270 */
[----:B------:R-:W-:-:S13]  /*1240*/  PLOP3.LUT P0, PT, PT, PT, UP0, 0x80, 0x0 ;  /* 0x000000000000781c */ /* 0x000fda0003f0f008 */
[----:B------:R-:W-:Y:S05]  /*1250*/  @!P0 BRA `(.L_x_16) ;  /* 0x0000000000048947 */ /* 0x000fea0003800000 */
[----:B------:R-:W-:Y:S01]  /*1260*/  BPT.TRAP 0x1 ;  /* 0x000000040000795c */ /* 0x000fe20000300000 */
.L_x_16:
[----:B------:R-:W-:Y:S01]  /*1270*/  ULEA UR4, UR47, UR36, 0x3 ;  /* 0x000000242f047291 */ /* 0x000fe2000f8e183f */
[----:B------:R-:W-:Y:S01]  /*1280*/  MOV R0, UR46 ;  /* 0x0000002e00007c02 */ /* 0x000fe20008000f00 */
[----:B------:R-:W-:-:S03]  /*1290*/  UISETP.NE.AND UP0, UPT, UR49, 0x3, UPT ;  /* 0x000000033100788c */ /* 0x000fc6000bf05270 */
[----:B------:R-:W-:-:S03]  /*12a0*/  SHF.L.U32 R0, R0, 0x1f, RZ ;  /* 0x0000001f00007819 */ /* 0x000fc600000006ff */
[----:B------:R-:W-:Y:S01]  /*12b0*/  PLOP3.LUT P0, PT, PT, PT, UP0, 0x80, 0x0 ;  /* 0x000000000000781c */ /* 0x000fe20003f0f008 */
[----:B------:R-:W1:Y:S02]  /*12c0*/  SYNCS.PHASECHK.TRANS64.TRYWAIT P1, [UR4+0x1aa50], R0 ;  /* 0x01aa5000ff0075a7 */ /* 0x000e640008020144 */
[----:B-1----:R-:W-:Y:S10]  /*12d0*/  @!P1 BRA `(.L_x_17) ;  /* 0x000000b400449947 */ /* 0x002ff40003800000 */
.L_x_131:
[----:B------:R-:W-:Y:S05]  /*12e0*/  @!P0 BRA `(.L_x_18) ;  /* 0x0000000000048947 */ /* 0x000fea0003800000 */
[----:B------:R-:W-:Y:S01]  /*12f0*/  BPT.TRAP 0x1 ;  /* 0x000000040000795c */ /* 0x000fe20000300000 */
.L_x_18:
[----:B------:R-:W-:Y:S01]  /*1300*/  ULEA UR34, UR53, UR36, 0x3 ;  /* 0x0000002435227291 */ /* 0x000fe2000f8e183f */
[----:B-1----:R-:W-:Y:S01]  /*1310*/  SHF.L.U32 R0, R19, 0x1f, RZ ;  /* 0x0000001f13007819 */ /* 0x002fe200000006ff */
[----:B------:R-:W-:Y:S01]  /*1320*/  UIADD3 UR35, UR36, 0x1aa90, URZ ;  /* 0x0001aa9024237890 */ /* 0x000fe2000fffe03f */
[----:B------:R-:W-:Y:S01]  /*1330*/  SHF.L.U32 R3, R22, 0x1f, RZ ;  /* 0x0000001f16037819 */ /* 0x000fe200000006ff */
[----:B------:R-:W-:Y:S02]  /*1340*/  ULEA UR33, UR52, 0xfffffff8, 0x3 ;  /* 0xfffffff834217891 */ /* 0x000fe4000f8e183f */
[----:B------:R-:W-:Y:S02]  /*1350*/  ULEA UR32, UR52, UR35, 0x3 ;  /* 0x0000002334207291 */ /* 0x000fe4000f8e183f */
[----:B------:R-:W-:Y:S01]  /*1360*/  ULOP3.LUT UR33, UR33, 0x8, URZ, 0xc, !UPT ;  /* 0x0000000821217892 */ /* 0x000fe2000f8e0c3f */
[----:B------:R-:W1:Y:S02]  /*1370*/  SYNCS.PHASECHK.TRANS64.TRYWAIT P1, [UR34+0x1aa00], R0 ;  /* 0x01aa0000ff0075a7 */ /* 0x000e640008020162 */
[----:B-1----:R-:W-:Y:S09]  /*1380*/  @!P1 BRA `(.L_x_19) ;  /* 0x000000b400309947 */ /* 0x002ff20003800000 */
.L_x_132:
[----:B------:R-:W2:Y:S02]  /*1390*/  SYNCS.PHASECHK.TRANS64.TRYWAIT P1, [UR32+-0x8], R3 ;  /* 0xfffff803ff0075a7 */ /* 0x000ea40008020160 */
[----:B--2---:R-:W-:Y:S05]  /*13a0*/  @!P1 BRA `(.L_x_20) ;  /* 0x000000b400409947 */ /* 0x004fea0003800000 */
.L_x_133:
[----:B------:R-:W-:Y:S01]  /*13b0*/  UIMAD UR30, UR53, 0x380, UR37 ;  /* 0x00000380351e78a4 */ /* 0x000fe2000f8e0225 */
[----:B------:R-:W-:Y:S01]  /*13c0*/  WARPGROUP.ARRIVE ;  /* 0x00000000000079c5 */ /* 0x000fe20000000000 */
[----:B------:R-:W-:Y:S01]  /*13d0*/  UIMAD UR28, UR47, 0x380, UR38 ;  /* 0x000003802f1c78a4 */ /* 0x000fe2000f8e0226 */
[----:B-1----:R-:W1:Y:S01]  /*13e0*/  LDC R3, c[0x0][0x28c] ;  /* 0x0000a300ff037b82 */ /* 0x002e620000000800 */
[----:B------:R-:W-:Y:S01]  /*13f0*/  UMOV UR31, 0xc0000010 ;  /* 0xc0000010001f7882 */ /* 0x000fe20000000000 */
[----:B------:R-:W-:Y:S01]  /*1400*/  UMOV UR29, 0xc0000010 ;  /* 0xc0000010001d7882 */ /* 0x000fe20000000000 */
[----:B------:R-:W-:Y:S01]  /*1410*/  UIADD3 UR6, UR30, 0x80, URZ ;  /* 0x000000801e067890 */ /* 0x000fe2000fffe03f */
[C---:B------:R-:W-:Y:S01]  /*1420*/  VIADD R0, R16.reuse, 0x1 ;  /* 0x0000000110007836 */ /* 0x040fe20000000000 */
[----:B------:R-:W-:Y:S01]  /*1430*/  UIADD3 UR4, UR28, 0x80, URZ ;  /* 0x000000801c047890 */ /* 0x000fe2000fffe03f */
[C---:B------:R-:W-:Y:S01]  /*1440*/  IADD3 R4, R16.reuse, 0x8, RZ ;  /* 0x0000000810047810 */ /* 0x040fe20007ffe0ff */
[----:B------:R-:W-:Y:S01]  /*1450*/  UMOV UR7, 0xc0000010 ;  /* 0xc000001000077882 */ /* 0x000fe20000000000 */
[----:B------:R-:W-:Y:S01]  /*1460*/  HGMMA.64x64x16.F32.BF16 R24, gdesc[UR28], RZ, !UPT, gsb0 ;  /* 0x00e000001c1879f0 */ /* 0x000fe2000c0018ff */
[----:B------:R-:W-:Y:S01]  /*1470*/  UMOV UR5, 0xc0000010 ;  /* 0xc000001000057882 */ /* 0x000fe20000000000 */
[----:B------:R-:W-:Y:S01]  /*1480*/  UIADD3 UR10, UR30, 0x100, URZ ;  /* 0x000001001e0a7890 */ /* 0x000fe2000fffe03f */
[----:B------:R-:W-:Y:S01]  /*1490*/  IADD3 R6, R16, 0x10, RZ ;  /* 0x0000001010067810 */ /* 0x000fe20007ffe0ff */
[----:B------:R-:W-:Y:S01]  /*14a0*/  UIADD3 UR8, UR28, 0x100, URZ ;  /* 0x000001001c087890 */ /* 0x000fe2000fffe03f */
[----:B------:R-:W-:Y:S01]  /*14b0*/  P2R R9, PR, RZ, 0x1 ;  /* 0x00000001ff097803 */ /* 0x000fe20000000000 */
[----:B------:R-:W-:Y:S01]  /*14c0*/  UMOV UR11, 0xc0000010 ;  /* 0xc0000010000b7882 */ /* 0x000fe20000000000 */
[----:B------:R-:W-:Y:S01]  /*14d0*/  UMOV UR9, 0xc0000010 ;  /* 0xc000001000097882 */ /* 0x000fe20000000000 */
[----:B------:R-:W-:-:S02]  /*14e0*/  UIADD3 UR14, UR30, 0x180, URZ ;  /* 0x000001801e0e7890 */ /* 0x000fc4000fffe03f */
[----:B------:R-:W-:Y:S01]  /*14f0*/  UIADD3 UR12, UR28, 0x180, URZ ;  /* 0x000001801c0c7890 */ /* 0x000fe2000fffe03f */
[----:B------:R-:W-:Y:S01]  /*1500*/  UMOV UR15, 0xc0000010 ;  /* 0xc0000010000f7882 */ /* 0x000fe20000000000 */
[----:B------:R-:W-:Y:S01]  /*1510*/  UMOV UR13, 0xc0000010 ;  /* 0xc0000010000d7882 */ /* 0x000fe20000000000 */
[----:B------:R-:W-:Y:S02]  /*1520*/  UIADD3 UR18, UR30, 0x200, URZ ;  /* 0x000002001e127890 */ /* 0x000fe4000fffe03f */
[----:B------:R-:W-:Y:S01]  /*1530*/  UIADD3 UR16, UR28, 0x200, URZ ;  /* 0x000002001c107890 */ /* 0x000fe2000fffe03f */
[-C--:B-1----:R-:W-:Y:S01]  /*1540*/  ISETP.GE.AND P1, PT, R4, R3.reuse, PT ;  /* 0x000000030400720c */ /* 0x082fe20003f26270 */
[----:B------:R-:W-:Y:S01]  /*1550*/  UMOV UR19, 0xc0000010 ;  /* 0xc000001000137882 */ /* 0x000fe20000000000 */
[----:B------:R-:W-:Y:S01]  /*1560*/  UMOV UR17, 0xc0000010 ;  /* 0xc000001000117882 */ /* 0x000fe20000000000 */
[----:B------:R-:W-:Y:S01]  /*1570*/  UIADD3 UR22, UR30, 0x280, URZ ;  /* 0x000002801e167890 */ /* 0x000fe2000fffe03f */
[-C--:B------:R-:W-:Y:S01]  /*1580*/  ISETP.GE.AND P4, PT, R0, R3.reuse, PT ;  /* 0x000000030000720c */ /* 0x080fe20003f86270 */
[----:B------:R-:W-:Y:S01]  /*1590*/  UIADD3 UR20, UR28, 0x280, URZ ;  /* 0x000002801c147890 */ /* 0x000fe2000fffe03f */
[C---:B------:R-:W-:Y:S01]  /*15a0*/  VIADD R4, R16.reuse, 0x11 ;  /* 0x0000001110047836 */ /* 0x040fe20000000000 */
[----:B------:R-:W-:Y:S01]  /*15b0*/  UMOV UR23, 0xc0000010 ;  /* 0xc000001000177882 */ /* 0x000fe20000000000 */
[----:B------:R-:W-:Y:S01]  /*15c0*/  UMOV UR21, 0xc0000010 ;  /* 0xc000001000157882 */ /* 0x000fe20000000000 */
[----:B------:R-:W-:Y:S01]  /*15d0*/  UIADD3 UR26, UR30, 0x300, URZ ;  /* 0x000003001e1a7890 */ /* 0x000fe2000fffe03f */
[CC--:B------:R-:W-:Y:S01]  /*15e0*/  ISETP.GE.AND P2, PT, R16.reuse, R3.reuse, PT ;  /* 0x000000031000720c */ /* 0x0c0fe20003f46270 */
[----:B------:R-:W-:Y:S01]  /*15f0*/  UIADD3 UR24, UR28, 0x300, URZ ;  /* 0x000003001c187890 */ /* 0x000fe2000fffe03f */
[----:B------:R-:W-:Y:S01]  /*1600*/  VIADD R0, R16, 0x9 ;  /* 0x0000000910007836 */ /* 0x000fe20000000000 */
[----:B------:R-:W-:Y:S01]  /*1610*/  UMOV UR27, 0xc0000010 ;  /* 0xc0000010001b7882 */ /* 0x000fe20000000000 */
[----:B------:R-:W-:Y:S01]  /*1620*/  UMOV UR25, 0xc0000010 ;  /* 0xc000001000197882 */ /* 0x000fe20000000000 */
[-C--:B------:R-:W-:Y:S01]  /*1630*/  ISETP.GE.AND P5, PT, R4, R3.reuse, PT ;  /* 0x000000030400720c */ /* 0x080fe20003fa6270 */
[----:B------:R-:W-:Y:S01]  /*1640*/  VIADD R4, R16, 0x19 ;  /* 0x0000001910047836 */ /* 0x000fe20000000000 */
[----:B------:R-:W-:-:S02]  /*1650*/  ISETP.GE.AND P3, PT, R0, R3, PT ;  /* 0x000000030000720c */ /* 0x000fc40003f66270 */
[----:B------:R-:W-:Y:S02]  /*1660*/  IADD3 R0, R16, 0x18, RZ ;  /* 0x0000001810007810 */ /* 0x000fe40007ffe0ff */
[----:B------:R-:W-:Y:S01]  /*1670*/  ISETP.GE.AND P6, PT, R6, R3, PT ;  /* 0x000000030600720c */ /* 0x000fe20003fc6270 */
[----:B------:R-:W-:Y:S02]  /*1680*/  WARPGROUP.DEPBAR.LE gsb0, 0x0 ;  /* 0x00008000000079c5 */ /* 0x000fe40000010000 */
[----:B------:R-:W-:-:S06]  /*1690*/  WARPGROUP.ARRIVE ;  /* 0x00000000000079c5 */ /* 0x000fcc0000000000 */
[----:B------:R-:W-:Y:S01]  /*16a0*/  HGMMA.64x64x16.F32.BF16 R24, gdesc[UR4], R24, gsb0 ;  /* 0x00e00000041879f0 */ /* 0x000fe20008001818 */
[----:B------:R-:W-:Y:S02]  /*16b0*/  ULDC UR6, c[0x0][0x604] ;  /* 0x0001810000067ab9 */ /* 0x000fe40000000800 */
[----:B------:R-:W-:Y:S02]  /*16c0*/  WARPGROUP.DEPBAR.LE gsb0, 0x0 ;  /* 0x00008000000079c5 */ /* 0x000fe40000010000 */
[----:B------:R-:W-:-:S06]  /*16d0*/  WARPGROUP.ARRIVE ;  /* 0x00000000000079c5 */ /* 0x000fcc0000000000 */
[----:B------:R-:W-:Y:S03]  /*16e0*/  HGMMA.64x64x16.F32.BF16 R24, gdesc[UR8], R24, gsb0 ;  /* 0x00e00000081879f0 */ /* 0x000fe60008001818 */
        /* <DEDUP_REMOVED lines=13> */
[----:B------:R-:W-:Y:S02]  /*17c0*/  FSEL R24, R24, -INF , !P2 ;  /* 0xff80000018187808 */ /* 0x000fe40005000000 */
[----:B------:R-:W-:Y:S02]  /*17d0*/  FSEL R25, R25, -INF , !P4 ;  /* 0xff80000019197808 */ /* 0x000fe40006000000 */
[----:B------:R-:W-:Y:S02]  /*17e0*/  FSEL R28, R28, -INF , !P1 ;  /* 0xff8000001c1c7808 */ /* 0x000fe40004800000 */
[----:B------:R-:W-:-:S02]  /*17f0*/  FMNMX R5, R24, R25, !PT ;  /* 0x0000001918057209 */ /* 0x000fc40007800000 */
[----:B------:R-:W-:Y:S02]  /*1800*/  FSEL R27, R27, -INF , !P4 ;  /* 0xff8000001b1b7808 */ /* 0x000fe40006000000 */
[----:B------:R-:W-:Y:S02]  /*1810*/  FSEL R26, R26, -INF , !P2 ;  /* 0xff8000001a1a7808 */ /* 0x000fe40005000000 */
[-C--:B------:R-:W-:Y:S02]  /*1820*/  ISETP.GE.AND P4, PT, R4, R3.reuse, PT ;  /* 0x000000030400720c */ /* 0x080fe40003f86270 */
[----:B------:R-:W-:Y:S02]  /*1830*/  ISETP.GE.AND P2, PT, R0, R3, PT ;  /* 0x000000030000720c */ /* 0x000fe40003f46270 */
[----:B------:R-:W-:Y:S02]  /*1840*/  FSEL R29, R29, -INF , !P3 ;  /* 0xff8000001d1d7808 */ /* 0x000fe40005800000 */
[----:B------:R-:W-:-:S02]  /*1850*/  FMNMX R4, R28, R5, !PT ;  /* 0x000000051c047209 */ /* 0x000fc40007800000 */
[----:B------:R-:W-:Y:S02]  /*1860*/  IADD3 R0, R16, 0x20, RZ ;  /* 0x0000002010007810 */ /* 0x000fe40007ffe0ff */
[----:B------:R-:W-:Y:S02]  /*1870*/  FSEL R30, R30, -INF , !P1 ;  /* 0xff8000001e1e7808 */ /* 0x000fe40004800000 */
[----:B------:R-:W-:Y:S02]  /*1880*/  FSEL R32, R32, -INF , !P6 ;  /* 0xff80000020207808 */ /* 0x000fe40007000000 */
[----:B------:R-:W-:Y:S02]  /*1890*/  FMNMX R5, R29, R4, !PT ;  /* 0x000000041d057209 */ /* 0x000fe40007800000 */
[----:B------:R-:W-:Y:S01]  /*18a0*/  ISETP.GE.AND P1, PT, R0, R3, PT ;  /* 0x000000030000720c */ /* 0x000fe20003f26270 */
[----:B------:R-:W-:Y:S01]  /*18b0*/  VIADD R0, R16, 0x21 ;  /* 0x0000002110007836 */ /* 0x000fe20000000000 */
[----:B------:R-:W-:-:S02]  /*18c0*/  FSEL R33, R33, -INF , !P5 ;  /* 0xff80000021217808 */ /* 0x000fc40006800000 */
[----:B------:R-:W-:Y:S02]  /*18d0*/  FMNMX R4, R32, R5, !PT ;  /* 0x0000000520047209 */ /* 0x000fe40007800000 */
[----:B------:R-:W-:Y:S02]  /*18e0*/  FSEL R31, R31, -INF , !P3 ;  /* 0xff8000001f1f7808 */ /* 0x000fe40005800000 */
[----:B------:R-:W-:Y:S02]  /*18f0*/  ISETP.GE.AND P3, PT, R0, R3, PT ;  /* 0x000000030000720c */ /* 0x000fe40003f66270 */
[----:B------:R-:W-:Y:S02]  /*1900*/  IADD3 R0, R16, 0x28, RZ ;  /* 0x0000002810007810 */ /* 0x000fe40007ffe0ff */
[----:B------:R-:W-:Y:S02]  /*1910*/  FSEL R36, R36, -INF , !P2 ;  /* 0xff80000024247808 */ /* 0x000fe40005000000 */
[----:B------:R-:W-:-:S02]  /*1920*/  FMNMX R5, R33, R4, !PT ;  /* 0x0000000421057209 */ /* 0x000fc40007800000 */
[----:B------:R-:W-:Y:S02]  /*1930*/  FSEL R34, R34, -INF , !P6 ;  /* 0xff80000022227808 */ /* 0x000fe40007000000 */
[----:B------:R-:W-:Y:S01]  /*1940*/  ISETP.GE.AND P6, PT, R0, R3, PT ;  /* 0x000000030000720c */ /* 0x000fe20003fc6270 */
[----:B------:R-:W-:Y:S01]  /*1950*/  VIADD R0, R16, 0x29 ;  /* 0x0000002910007836 */ /* 0x000fe20000000000 */
[----:B------:R-:W-:Y:S02]  /*1960*/  FSEL R37, R37, -INF , !P4 ;  /* 0xff80000025257808 */ /* 0x000fe40006000000 */
[----:B------:R-:W-:Y:S02]  /*1970*/  FMNMX R4, R36, R5, !PT ;  /* 0x0000000524047209 */ /* 0x000fe40007800000 */
[----:B------:R-:W-:Y:S02]  /*1980*/  FSEL R40, R40, -INF , !P1 ;  /* 0xff80000028287808 */ /* 0x000fe40004800000 */
[----:B------:R-:W-:-:S02]  /*1990*/  FMNMX R5, R37, R4, !PT ;  /* 0x0000000425057209 */ /* 0x000fc40007800000 */
[----:B------:R-:W-:Y:S02]  /*19a0*/  FSEL R35, R35, -INF , !P5 ;  /* 0xff80000023237808 */ /* 0x000fe40006800000 */
[----:B------:R-:W-:Y:S02]  /*19b0*/  ISETP.GE.AND P5, PT, R0, R3, PT ;  /* 0x000000030000720c */ /* 0x000fe40003fa6270 */
[----:B------:R-:W-:Y:S02]  /*19c0*/  IADD3 R0, R16, 0x30, RZ ;  /* 0x0000003010007810 */ /* 0x000fe40007ffe0ff */
[----:B------:R-:W-:Y:S02]  /*19d0*/  FSEL R41, R41, -INF , !P3 ;  /* 0xff80000029297808 */ /* 0x000fe40005800000 */
[----:B------:R-:W-:Y:S02]  /*19e0*/  FMNMX R4, R40, R5, !PT ;  /* 0x0000000528047209 */ /* 0x000fe40007800000 */
[----:B------:R-:W-:-:S02]  /*19f0*/  FSEL R38, R38, -INF , !P2 ;  /* 0xff80000026267808 */ /* 0x000fc40005000000 */
[----:B------:R-:W-:Y:S01]  /*1a00*/  ISETP.GE.AND P2, PT, R0, R3, PT ;  /* 0x000000030000720c */ /* 0x000fe20003f46270 */
[----:B------:R-:W-:Y:S01]  /*1a10*/  VIADD R0, R16, 0x31 ;  /* 0x0000003110007836 */ /* 0x000fe20000000000 */
[----:B------:R-:W-:Y:S02]  /*1a20*/  FSEL R44, R44, -INF , !P6 ;  /* 0xff8000002c2c7808 */ /* 0x000fe40007000000 */
[----:B------:R-:W-:Y:S02]  /*1a30*/  FMNMX R5, R41, R4, !PT ;  /* 0x0000000429057209 */ /* 0x000fe40007800000 */
[----:B------:R-:W-:Y:S02]  /*1a40*/  FSEL R39, R39, -INF , !P4 ;  /* 0xff80000027277808 */ /* 0x000fe40006000000 */
[----:B------:R-:W-:Y:S02]  /*1a50*/  FSEL R45, R45, -INF , !P5 ;  /* 0xff8000002d2d7808 */ /* 0x000fe40006800000 */
[----:B------:R-:W-:-:S02]  /*1a60*/  FMNMX R4, R44, R5, !PT ;  /* 0x000000052c047209 */ /* 0x000fc40007800000 */
[-C--:B------:R-:W-:Y:S02]  /*1a70*/  ISETP.GE.AND P4, PT, R0, R3.reuse, PT ;  /* 0x000000030000720c */ /* 0x080fe40003f86270 */
[----:B------:R-:W-:Y:S02]  /*1a80*/  IADD3 R0, R16, 0x38, RZ ;  /* 0x0000003810007810 */ /* 0x000fe40007ffe0ff */
[----:B------:R-:W-:Y:S02]  /*1a90*/  FSEL R48, R48, -INF , !P2 ;  /* 0xff80000030307808 */ /* 0x000fe40005000000 */
[----:B------:R-:W-:Y:S02]  /*1aa0*/  FMNMX R5, R45, R4, !PT ;  /* 0x000000042d057209 */ /* 0x000fe40007800000 */
[----:B------:R-:W-:Y:S02]  /*1ab0*/  FSEL R42, R42, -INF , !P1 ;  /* 0xff8000002a2a7808 */ /* 0x000fe40004800000 */
[----:B------:R-:W-:Y:S01]  /*1ac0*/  ISETP.GE.AND P1, PT, R0, R3, PT ;  /* 0x000000030000720c */ /* 0x000fe20003f26270 */
[----:B------:R-:W-:Y:S01]  /*1ad0*/  VIADD R0, R16, 0x39 ;  /* 0x0000003910007836 */ /* 0x000fe20000000000 */
[----:B------:R-:W-:-:S02]  /*1ae0*/  FSEL R49, R49, -INF , !P4 ;  /* 0xff80000031317808 */ /* 0x000fc40006000000 */
[----:B------:R-:W-:Y:S02]  /*1af0*/  FMNMX R4, R48, R5, !PT ;  /* 0x0000000530047209 */ /* 0x000fe40007800000 */
[----:B------:R-:W-:Y:S02]  /*1b00*/  FSEL R43, R43, -INF , !P3 ;  /* 0xff8000002b2b7808 */ /* 0x000fe40005800000 */
[----:B------:R-:W-:Y:S02]  /*1b10*/  ISETP.GE.AND P3, PT, R0, R3, PT ;  /* 0x000000030000720c */ /* 0x000fe40003f66270 */
[----:B------:R-:W-:Y:S02]  /*1b20*/  FSEL R52, R52, -INF , !P1 ;  /* 0xff80000034347808 */ /* 0x000fe40004800000 */
[----:B------:R-:W-:Y:S02]  /*1b30*/  FMNMX R5, R49, R4, !PT ;  /* 0x0000000431057209 */ /* 0x000fe40007800000 */
[----:B------:R-:W-:-:S02]  /*1b40*/  FSEL R53, R53, -INF , !P3 ;  /* 0xff80000035357808 */ /* 0x000fc40005800000 */
[----:B------:R-:W-:Y:S02]  /*1b50*/  FMNMX R0, R52, R5, !PT ;  /* 0x0000000534007209 */ /* 0x000fe40007800000 */
[----:B------:R-:W-:Y:S02]  /*1b60*/  FSEL R46, R46, -INF , !P6 ;  /* 0xff8000002e2e7808 */ /* 0x000fe40007000000 */
[----:B------:R-:W-:Y:S02]  /*1b70*/  FMNMX R6, R53, R0, !PT ;  /* 0x0000000035067209 */ /* 0x000fe40007800000 */
[----:B------:R-:W-:Y:S02]  /*1b80*/  FSEL R47, R47, -INF , !P5 ;  /* 0xff8000002f2f7808 */ /* 0x000fe40006800000 */
[----:B------:R-:W-:Y:S01]  /*1b90*/  FSEL R50, R50, -INF , !P2 ;  /* 0xff80000032327808 */ /* 0x000fe20005000000 */
[----:B------:R-:W1:Y:S01]  /*1ba0*/  SHFL.BFLY PT, R5, R6, 0x1, 0x1f ;  /* 0x0c201f0006057f89 */ /* 0x000e6200000e0000 */
[----:B------:R-:W-:-:S02]  /*1bb0*/  FSEL R51, R51, -INF , !P4 ;  /* 0xff80000033337808 */ /* 0x000fc40006000000 */
[----:B------:R-:W-:Y:S02]  /*1bc0*/  FSEL R54, R54, -INF , !P1 ;  /* 0xff80000036367808 */ /* 0x000fe40004800000 */
[----:B------:R-:W-:Y:S02]  /*1bd0*/  FSEL R55, R55, -INF , !P3 ;  /* 0xff80000037377808 */ /* 0x000fe40005800000 */
[----:B-1----:R-:W-:Y:S02]  /*1be0*/  FMNMX R7, R6, R5, !PT ;  /* 0x0000000506077209 */ /* 0x002fe40007800000 */
[----:B------:R-:W-:-:S03]  /*1bf0*/  FMNMX R5, R26, R27, !PT ;  /* 0x0000001b1a057209 */ /* 0x000fc60007800000 */
[----:B------:R-:W1:Y:S01]  /*1c00*/  SHFL.BFLY PT, R4, R7, 0x2, 0x1f ;  /* 0x0c401f0007047f89 */ /* 0x000e6200000e0000 */
[----:B------:R-:W-:-:S04]  /*1c10*/  FMNMX R0, R30, R5, !PT ;  /* 0x000000051e007209 */ /* 0x000fc80007800000 */
[----:B------:R-:W-:-:S04]  /*1c20*/  FMNMX R5, R31, R0, !PT ;  /* 0x000000001f057209 */ /* 0x000fc80007800000 */
[----:B------:R-:W-:-:S04]  /*1c30*/  FMNMX R0, R34, R5, !PT ;  /* 0x0000000522007209 */ /* 0x000fc80007800000 */
[----:B------:R-:W-:-:S04]  /*1c40*/  FMNMX R5, R35, R0, !PT ;  /* 0x0000000023057209 */ /* 0x000fc80007800000 */
[----:B------:R-:W-:-:S04]  /*1c50*/  FMNMX R0, R38, R5, !PT ;  /* 0x0000000526007209 */ /* 0x000fc80007800000 */
[----:B------:R-:W-:Y:S02]  /*1c60*/  FMNMX R5, R39, R0, !PT ;  /* 0x0000000027057209 */ /* 0x000fe40007800000 */
[----:B-1----:R-:W-:Y:S02]  /*1c70*/  FMNMX R4, R7, R4, !PT ;  /* 0x0000000407047209 */ /* 0x002fe40007800000 */
[----:B------:R-:W-:Y:S02]  /*1c80*/  FMNMX R0, R42, R5, !PT ;  /* 0x000000052a007209 */ /* 0x000fe40007800000 */
[C---:B------:R-:W-:Y:S02]  /*1c90*/  FSETP.NEU.AND P0, PT, R4.reuse, -INF , PT ;  /* 0xff8000000400780b */ /* 0x040fe40003f0d000 */
[----:B------:R-:W-:Y:S02]  /*1ca0*/  FMNMX R5, R43, R0, !PT ;  /* 0x000000002b057209 */ /* 0x000fe40007800000 */
[----:B------:R-:W-:-:S02]  /*1cb0*/  FSEL R8, R4, RZ, P0 ;  /* 0x000000ff04087208 */ /* 0x000fc40000000000 */
[----:B------:R-:W-:Y:S02]  /*1cc0*/  FMNMX R0, R46, R5, !PT ;  /* 0x000000052e007209 */ /* 0x000fe40007800000 */
[----:B------:R-:W-:Y:S01]  /*1cd0*/  ISETP.NE.AND P0, PT, R9, RZ, PT ;  /* 0x000000ff0900720c */ /* 0x000fe20003f05270 */
[----:B------:R-:W-:Y:S01]  /*1ce0*/  FMUL R8, R8, UR6 ;  /* 0x0000000608087c20 */ /* 0x000fe20008400000 */
[----:B------:R-:W-:-:S03]  /*1cf0*/  FMNMX R5, R47, R0, !PT ;  /* 0x000000002f057209 */ /* 0x000fc60007800000 */
[--C-:B------:R-:W-:Y:S01]  /*1d00*/  FFMA R24, R24, UR6, -R8.reuse ;  /* 0x0000000618187c23 */ /* 0x100fe20008000808 */
[--C-:B------:R-:W-:Y:S01]  /*1d10*/  FFMA R25, R25, UR6, -R8.reuse ;  /* 0x0000000619197c23 */ /* 0x100fe20008000808 */
[----:B------:R-:W-:Y:S01]  /*1d20*/  FMNMX R0, R50, R5, !PT ;  /* 0x0000000532007209 */ /* 0x000fe20007800000 */
[--C-:B------:R-:W-:Y:S01]  /*1d30*/  FFMA R36, R36, UR6, -R8.reuse ;  /* 0x0000000624247c23 */ /* 0x100fe20008000808 */
[--C-:B------:R-:W-:Y:S01]  /*1d40*/  FFMA R28, R28, UR6, -R8.reuse ;  /* 0x000000061c1c7c23 */ /* 0x100fe20008000808 */
[----:B------:R-:W-:Y:S01]  /*1d50*/  FSETP.GEU.AND P5, PT, R24, -126, PT ;  /* 0xc2fc00001800780b */ /* 0x000fe20003fae000 */
[--C-:B------:R-:W-:Y:S01]  /*1d60*/  FFMA R32, R32, UR6, -R8.reuse ;  /* 0x0000000620207c23 */ /* 0x100fe20008000808 */
[----:B------:R-:W-:Y:S01]  /*1d70*/  FMNMX R5, R51, R0, !PT ;  /* 0x0000000033057209 */ /* 0x000fe20007800000 */
        /* <DEDUP_REMOVED lines=10> */
[----:B------:R-:W-:Y:S01]  /*1e20*/  @!P5 FMUL R24, R24, 0.5 ;  /* 0x3f0000001818d820 */ /* 0x000fe20000400000 */
[----:B------:R-:W-:Y:S01]  /*1e30*/  FSETP.GEU.AND P1, PT, R33, -126, PT ;  /* 0xc2fc00002100780b */ /* 0x000fe20003f2e000 */
[----:B------:R-:W1:Y:S01]  /*1e40*/  SHFL.BFLY PT, R5, R0, 0x1, 0x1f ;  /* 0x0c201f0000057f89 */ /* 0x000e6200000e0000 */
[----:B------:R-:W-:Y:S01]  /*1e50*/  FSETP.GEU.AND P4, PT, R29, -126, PT ;  /* 0xc2fc00001d00780b */ /* 0x000fe20003f8e000 */
[----:B------:R-:W-:Y:S01]  /*1e60*/  @!P2 FMUL R25, R25, 0.5 ;  /* 0x3f0000001919a820 */ /* 0x000fe20000400000 */
[--C-:B------:R-:W-:Y:S01]  /*1e70*/  FFMA R45, R45, UR6, -R8.reuse ;  /* 0x000000062d2d7c23 */ /* 0x100fe20008000808 */
[----:B------:R-:W2:Y:S01]  /*1e80*/  MUFU.EX2 R24, R24 ;  /* 0x0000001800187308 */ /* 0x000ea20000000800 */
[--C-:B------:R-:W-:Y:S01]  /*1e90*/  FFMA R48, R48, UR6, -R8.reuse ;  /* 0x0000000630307c23 */ /* 0x100fe20008000808 */
[----:B------:R-:W-:Y:S01]  /*1ea0*/  @!P6 FMUL R28, R28, 0.5 ;  /* 0x3f0000001c1ce820 */ /* 0x000fe20000400000 */
[--C-:B------:R-:W-:Y:S01]  /*1eb0*/  FFMA R49, R49, UR6, -R8.reuse ;  /* 0x0000000631317c23 */ /* 0x100fe20008000808 */
[--C-:B------:R-:W-:Y:S01]  /*1ec0*/  FFMA R41, R41, UR6, -R8.reuse ;  /* 0x0000000629297c23 */ /* 0x100fe20008000808 */
[--C-:B------:R-:W-:Y:S01]  /*1ed0*/  FFMA R52, R52, UR6, -R8.reuse ;  /* 0x0000000634347c23 */ /* 0x100fe20008000808 */
[----:B------:R-:W-:Y:S01]  /*1ee0*/  @!P3 FMUL R32, R32, 0.5 ;  /* 0x3f0000002020b820 */ /* 0x000fe20000400000 */
[----:B------:R-:W-:Y:S01]  /*1ef0*/  FFMA R53, R53, UR6, -R8 ;  /* 0x0000000635357c23 */ /* 0x000fe20008000808 */
[----:B------:R-:W3:Y:S01]  /*1f00*/  MUFU.EX2 R25, R25 ;  /* 0x0000001900197308 */ /* 0x000ee20000000800 */
[----:B------:R-:W-:Y:S01]  /*1f10*/  @!P1 FMUL R33, R33, 0.5 ;  /* 0x3f00000021219820 */ /* 0x000fe20000400000 */
[----:B------:R-:W-:-:S06]  /*1f20*/  @!P4 FMUL R29, R29, 0.5 ;  /* 0x3f0000001d1dc820 */ /* 0x000fcc0000400000 */
[----:B------:R-:W4:Y:S01]  /*1f30*/  MUFU.EX2 R28, R28 ;  /* 0x0000001c001c7308 */ /* 0x000f220000000800 */
[----:B--2---:R-:W-:Y:S01]  /*1f40*/  @!P5 FMUL R24, R24, R24 ;  /* 0x000000181818d220 */ /* 0x004fe20000400000 */
[----:B------:R-:W-:Y:S02]  /*1f50*/  FSETP.GEU.AND P5, PT, R36, -126, PT ;  /* 0xc2fc00002400780b */ /* 0x000fe40003fae000 */
[----:B-1----:R-:W-:-:S04]  /*1f60*/  FMNMX R5, R0, R5, !PT ;  /* 0x0000000500057209 */ /* 0x002fc80007800000 */
[----:B------:R-:W1:Y:S01]  /*1f70*/  MUFU.EX2 R32, R32 ;  /* 0x0000002000207308 */ /* 0x000e620000000800 */
[----:B---3--:R-:W-:Y:S01]  /*1f80*/  @!P2 FMUL R25, R25, R25 ;  /* 0x000000191919a220 */ /* 0x008fe20000400000 */
[----:B------:R-:W-:Y:S01]  /*1f90*/  FSETP.GEU.AND P2, PT, R37, -126, PT ;  /* 0xc2fc00002500780b */ /* 0x000fe20003f4e000 */
[----:B------:R-:W2:Y:S04]  /*1fa0*/  SHFL.BFLY PT, R0, R5, 0x2, 0x1f ;  /* 0x0c401f0005007f89 */ /* 0x000ea800000e0000 */
[----:B------:R-:W-:Y:S01]  /*1fb0*/  @!P5 FMUL R36, R36, 0.5 ;  /* 0x3f0000002424d820 */ /* 0x000fe20000400000 */
[----:B------:R-:W3:Y:S01]  /*1fc0*/  MUFU.EX2 R33, R33 ;  /* 0x0000002100217308 */ /* 0x000ee20000000800 */
[----:B----4-:R-:W-:Y:S01]  /*1fd0*/  @!P6 FMUL R28, R28, R28 ;  /* 0x0000001c1c1ce220 */ /* 0x010fe20000400000 */
[----:B------:R-:W-:-:S05]  /*1fe0*/  FSETP.GEU.AND P6, PT, R40, -126, PT ;  /* 0xc2fc00002800780b */ /* 0x000fca0003fce000 */
[----:B------:R-:W-:Y:S01]  /*1ff0*/  @!P2 FMUL R37, R37, 0.5 ;  /* 0x3f0000002525a820 */ /* 0x000fe20000400000 */
[----:B------:R-:W4:Y:S01]  /*2000*/  MUFU.EX2 R36, R36 ;  /* 0x0000002400247308 */ /* 0x000f220000000800 */
[----:B-1----:R-:W-:Y:S01]  /*2010*/  @!P3 FMUL R32, R32, R32 ;  /* 0x000000202020b220 */ /* 0x002fe20000400000 */
[----:B------:R-:W-:-:S05]  /*2020*/  FSETP.GEU.AND P3, PT, R44, -126, PT ;  /* 0xc2fc00002c00780b */ /* 0x000fca0003f6e000 */
[----:B------:R-:W-:Y:S01]  /*2030*/  @!P6 FMUL R40, R40, 0.5 ;  /* 0x3f0000002828e820 */ /* 0x000fe20000400000 */
[----:B------:R-:W1:Y:S01]  /*2040*/  MUFU.EX2 R37, R37 ;  /* 0x0000002500257308 */ /* 0x000e620000000800 */
[----:B---3--:R-:W-:Y:S01]  /*2050*/  @!P1 FMUL R33, R33, R33 ;  /* 0x0000002121219220 */ /* 0x008fe20000400000 */
[----:B------:R-:W-:Y:S02]  /*2060*/  FSETP.GEU.AND P1, PT, R45, -126, PT ;  /* 0xc2fc00002d00780b */ /* 0x000fe40003f2e000 */
[----:B--2---:R-:W-:-:S03]  /*2070*/  FMNMX R5, R5, R0, !PT ;  /* 0x0000000005057209 */ /* 0x004fc60007800000 */
[----:B------:R-:W-:Y:S01]  /*2080*/  @!P3 FMUL R44, R44, 0.5 ;  /* 0x3f0000002c2cb820 */ /* 0x000fe20000400000 */
[----:B------:R-:W2:Y:S01]  /*2090*/  MUFU.EX2 R29, R29 ;  /* 0x0000001d001d7308 */ /* 0x000ea20000000800 */
[----:B----4-:R-:W-:Y:S01]  /*20a0*/  @!P5 FMUL R36, R36, R36 ;  /* 0x000000242424d220 */ /* 0x010fe20000400000 */
[----:B------:R-:W-:-:S04]  /*20b0*/  FSETP.NEU.AND P5, PT, R5, -INF , PT ;  /* 0xff8000000500780b */ /* 0x000fc80003fad000 */
[----:B------:R-:W-:Y:S01]  /*20c0*/  FSEL R0, R5, RZ, P5 ;  /* 0x000000ff05007208 */ /* 0x000fe20002800000 */
[----:B------:R-:W-:Y:S01]  /*20d0*/  @!P1 FMUL R45, R45, 0.5 ;  /* 0x3f0000002d2d9820 */ /* 0x000fe20000400000 */
[----:B------:R-:W-:Y:S01]  /*20e0*/  FSETP.GEU.AND P5, PT, R49, -126, PT ;  /* 0xc2fc00003100780b */ /* 0x000fe20003fae000 */
[----:B-1----:R-:W-:Y:S01]  /*20f0*/  @!P2 FMUL R37, R37, R37 ;  /* 0x000000252525a220 */ /* 0x002fe20000400000 */
[----:B------:R-:W-:Y:S01]  /*2100*/  FSETP.GEU.AND P2, PT, R48, -126, PT ;  /* 0xc2fc00003000780b */ /* 0x000fe20003f4e000 */
[----:B------:R-:W1:Y:S01]  /*2110*/  MUFU.EX2 R7, R40 ;  /* 0x0000002800077308 */ /* 0x000e620000000800 */
[----:B------:R-:W-:-:S04]  /*2120*/  FMUL R0, R0, UR6 ;  /* 0x0000000600007c20 */ /* 0x000fc80008400000 */
[--C-:B------:R-:W-:Y:S01]  /*2130*/  FFMA R26, R26, UR6, -R0.reuse ;  /* 0x000000061a1a7c23 */ /* 0x100fe20008000800 */
[----:B--2---:R-:W-:Y:S01]  /*2140*/  @!P4 FMUL R29, R29, R29 ;  /* 0x0000001d1d1dc220 */ /* 0x004fe20000400000 */
[----:B------:R-:W-:Y:S01]  /*2150*/  FSETP.GEU.AND P4, PT, R41, -126, PT ;  /* 0xc2fc00002900780b */ /* 0x000fe20003f8e000 */
[----:B------:R-:W2:Y:S01]  /*2160*/  MUFU.EX2 R9, R44 ;  /* 0x0000002c00097308 */ /* 0x000ea20000000800 */
[--C-:B------:R-:W-:Y:S01]  /*2170*/  FFMA R27, R27, UR6, -R0.reuse ;  /* 0x000000061b1b7c23 */ /* 0x100fe20008000800 */
[----:B------:R-:W-:Y:S01]  /*2180*/  @!P5 FMUL R49, R49, 0.5 ;  /* 0x3f0000003131d820 */ /* 0x000fe20000400000 */
[--C-:B------:R-:W-:Y:S01]  /*2190*/  FFMA R30, R30, UR6, -R0.reuse ;  /* 0x000000061e1e7c23 */ /* 0x100fe20008000800 */
[----:B------:R-:W-:Y:S01]  /*21a0*/  @!P2 FMUL R48, R48, 0.5 ;  /* 0x3f0000003030a820 */ /* 0x000fe20000400000 */
[--C-:B------:R-:W-:Y:S01]  /*21b0*/  FFMA R31, R31, UR6, -R0.reuse ;  /* 0x000000061f1f7c23 */ /* 0x100fe20008000800 */
[--C-:B------:R-:W-:Y:S01]  /*21c0*/  FFMA R6, R38, UR6, -R0.reuse ;  /* 0x0000000626067c23 */ /* 0x100fe20008000800 */
[--C-:B------:R-:W-:Y:S01]  /*21d0*/  FFMA R34, R34, UR6, -R0.reuse ;  /* 0x0000000622227c23 */ /* 0x100fe20008000800 */
[----:B------:R-:W3:Y:S01]  /*21e0*/  MUFU.EX2 R12, R45 ;  /* 0x0000002d000c7308 */ /* 0x000ee20000000800 */
[----:B-1----:R-:W-:Y:S01]  /*21f0*/  @!P6 FMUL R7, R7, R7 ;  /* 0x000000070707e220 */ /* 0x002fe20000400000 */
[----:B------:R-:W-:Y:S01]  /*2200*/  FSETP.GEU.AND P6, PT, R52, -126, PT ;  /* 0xc2fc00003400780b */ /* 0x000fe20003fce000 */
[--C-:B------:R-:W-:Y:S01]  /*2210*/  FFMA R39, R39, UR6, -R0.reuse ;  /* 0x0000000627277c23 */ /* 0x100fe20008000800 */
[----:B------:R-:W-:Y:S01]  /*2220*/  @!P4 FMUL R41, R41, 0.5 ;  /* 0x3f0000002929c820 */ /* 0x000fe20000400000 */
[--C-:B------:R-:W-:Y:S01]  /*2230*/  FFMA R43, R43, UR6, -R0.reuse ;  /* 0x000000062b2b7c23 */ /* 0x100fe20008000800 */
[--C-:B------:R-:W-:Y:S01]  /*2240*/  FFMA R35, R35, UR6, -R0.reuse ;  /* 0x0000000623237c23 */ /* 0x100fe20008000800 */
[--C-:B------:R-:W-:Y:S01]  /*2250*/  FFMA R46, R46, UR6, -R0.reuse ;  /* 0x000000062e2e7c23 */ /* 0x100fe20008000800 */
[----:B------:R-:W1:Y:S01]  /*2260*/  MUFU.EX2 R11, R48 ;  /* 0x00000030000b7308 */ /* 0x000e620000000800 */
[----:B--2---:R-:W-:Y:S01]  /*2270*/  @!P3 FMUL R9, R9, R9 ;  /* 0x000000090909b220 */ /* 0x004fe20000400000 */
[----:B------:R-:W-:Y:S01]  /*2280*/  FSETP.GEU.AND P3, PT, R26, -126, PT ;  /* 0xc2fc00001a00780b */ /* 0x000fe20003f6e000 */
[--C-:B------:R-:W-:Y:S01]  /*2290*/  FFMA R50, R50, UR6, -R0.reuse ;  /* 0x0000000632327c23 */ /* 0x100fe20008000800 */
[--C-:B------:R-:W-:Y:S01]  /*22a0*/  FFMA R51, R51, UR6, -R0.reuse ;  /* 0x0000000633337c23 */ /* 0x100fe20008000800 */
[--C-:B------:R-:W-:Y:S01]  /*22b0*/  FFMA R54, R54, UR6, -R0.reuse ;  /* 0x0000000636367c23 */ /* 0x100fe20008000800 */
[----:B------:R-:W-:Y:S01]  /*22c0*/  FFMA R47, R47, UR6, -R0 ;  /* 0x000000062f2f7c23 */ /* 0x000fe20008000800 */
[----:B------:R-:W-:Y:S01]  /*22d0*/  @!P6 FMUL R52, R52, 0.5 ;  /* 0x3f0000003434e820 */ /* 0x000fe20000400000 */
[----:B------:R-:W2:Y:S01]  /*22e0*/  MUFU.EX2 R8, R49 ;  /* 0x0000003100087308 */ /* 0x000ea20000000800 */
[----:B---3--:R-:W-:Y:S01]  /*22f0*/  @!P1 FMUL R12, R12, R12 ;  /* 0x0000000c0c0c9220 */ /* 0x008fe20000400000 */
[----:B------:R-:W-:-:S05]  /*2300*/  FSETP.GEU.AND P1, PT, R27, -126, PT ;  /* 0xc2fc00001b00780b */ /* 0x000fca0003f2e000 */
[----:B------:R-:W-:Y:S01]  /*2310*/  @!P3 FMUL R26, R26, 0.5 ;  /* 0x3f0000001a1ab820 */ /* 0x000fe20000400000 */
[----:B------:R3:W4:Y:S01]  /*2320*/  MUFU.EX2 R10, R41 ;  /* 0x00000029000a7308 */ /* 0x0007220000000800 */
[----:B-1----:R-:W-:Y:S01]  /*2330*/  @!P2 FMUL R11, R11, R11 ;  /* 0x0000000b0b0ba220 */ /* 0x002fe20000400000 */
[----:B------:R-:W-:-:S05]  /*2340*/  FSETP.GEU.AND P2, PT, R30, -126, PT ;  /* 0xc2fc00001e00780b */ /* 0x000fca0003f4e000 */
[----:B------:R-:W-:Y:S01]  /*2350*/  @!P1 FMUL R27, R27, 0.5 ;  /* 0x3f0000001b1b9820 */ /* 0x000fe20000400000 */
[----:B------:R-:W1:Y:S01]  /*2360*/  MUFU.EX2 R13, R52 ;  /* 0x00000034000d7308 */ /* 0x000e620000000800 */
[----:B--2---:R-:W-:Y:S01]  /*2370*/  @!P5 FMUL R8, R8, R8 ;  /* 0x000000080808d220 */ /* 0x004fe20000400000 */
[----:B------:R-:W-:Y:S01]  /*2380*/  FSETP.GEU.AND P5, PT, R31, -126, PT ;  /* 0xc2fc00001f00780b */ /* 0x000fe20003fae000 */
[----:B---3--:R-:W-:Y:S02]  /*2390*/  FADD R41, R32, R11 ;  /* 0x0000000b20297221 */ /* 0x008fe40000000000 */
[----:B------:R-:W-:Y:S01]  /*23a0*/  FADD R45, R33, R8 ;  /* 0x00000008212d7221 */ /* 0x000fe20000000000 */
[----:B------:R-:W-:Y:S01]  /*23b0*/  F2FP.BF16.F32.PACK_AB R112, R8, R11 ;  /* 0x0000000b0870723e */ /* 0x000fe200000010ff */
[----:B------:R-:W-:Y:S01]  /*23c0*/  @!P2 FMUL R30, R30, 0.5 ;  /* 0x3f0000001e1ea820 */ /* 0x000fe20000400000 */
[----:B------:R2:W3:Y:S01]  /*23d0*/  MUFU.EX2 R15, R26 ;  /* 0x0000001a000f7308 */ /* 0x0004e20000000800 */
[----:B----4-:R-:W-:Y:S01]  /*23e0*/  @!P4 FMUL R10, R10, R10 ;  /* 0x0000000a0a0ac220 */ /* 0x010fe20000400000 */
[----:B------:R-:W-:-:S05]  /*23f0*/  FSETP.GEU.AND P4, PT, R53, -126, PT ;  /* 0xc2fc00003500780b */ /* 0x000fca0003f8e000 */
[----:B------:R-:W-:Y:S01]  /*2400*/  @!P5 FMUL R31, R31, 0.5 ;  /* 0x3f0000001f1fd820 */ /* 0x000fe20000400000 */
[----:B------:R4:W5:Y:S01]  /*2410*/  MUFU.EX2 R20, R27 ;  /* 0x0000001b00147308 */ /* 0x0009620000000800 */
[--C-:B--2---:R-:W-:Y:S01]  /*2420*/  FFMA R26, R42, UR6, -R0.reuse ;  /* 0x000000062a1a7c23 */ /* 0x104fe20008000800 */
[----:B-1----:R-:W-:Y:S01]  /*2430*/  @!P6 FMUL R13, R13, R13 ;  /* 0x0000000d0d0de220 */ /* 0x002fe20000400000 */
[----:B------:R-:W-:Y:S01]  /*2440*/  FSETP.GEU.AND P6, PT, R34, -126, PT ;  /* 0xc2fc00002200780b */ /* 0x000fe20003fce000 */
[----:B------:R-:W-:-:S03]  /*2450*/  FFMA R0, R55, UR6, -R0 ;  /* 0x0000000637007c23 */ /* 0x000fc60008000800 */
[----:B------:R-:W-:Y:S01]  /*2460*/  @!P4 FMUL R53, R53, 0.5 ;  /* 0x3f0000003535c820 */ /* 0x000fe20000400000 */
[----:B------:R1:W2:Y:S01]  /*2470*/  MUFU.EX2 R21, R30 ;  /* 0x0000001e00157308 */ /* 0x0002a20000000800 */
[----:B---3--:R-:W-:Y:S01]  /*2480*/  @!P3 FMUL R15, R15, R15 ;  /* 0x0000000f0f0fb220 */ /* 0x008fe20000400000 */
[----:B------:R-:W-:Y:S01]  /*2490*/  FSETP.GEU.AND P3, PT, R6, -126, PT ;  /* 0xc2fc00000600780b */ /* 0x000fe20003f6e000 */
[----:B----4-:R-:W-:-:S05]  /*24a0*/  FADD R27, R28, R9 ;  /* 0x000000091c1b7221 */ /* 0x010fca0000000000 */
[----:B------:R-:W3:Y:S01]  /*24b0*/  MUFU.EX2 R38, R31 ;  /* 0x0000001f00267308 */ /* 0x000ee20000000800 */
[----:B-----5:R-:W-:Y:S01]  /*24c0*/  @!P1 FMUL R20, R20, R20 ;  /* 0x0000001414149220 */ /* 0x020fe20000400000 */
[----:B------:R-:W-:Y:S01]  /*24d0*/  FSETP.GEU.AND P1, PT, R39, -126, PT ;  /* 0xc2fc00002700780b */ /* 0x000fe20003f2e000 */
[----:B------:R-:W-:Y:S01]  /*24e0*/  @!P6 FMUL R34, R34, 0.5 ;  /* 0x3f0000002222e820 */ /* 0x000fe20000400000 */
[----:B-1----:R-:W-:-:S03]  /*24f0*/  FADD R30, R29, R12 ;  /* 0x0000000c1d1e7221 */ /* 0x002fc60000000000 */
[----:B------:R-:W-:Y:S01]  /*2500*/  @!P3 FMUL R6, R6, 0.5 ;  /* 0x3f0000000606b820 */ /* 0x000fe20000400000 */
[----:B------:R-:W1:Y:S01]  /*2510*/  MUFU.EX2 R14, R53 ;  /* 0x00000035000e7308 */ /* 0x000e620000000800 */
[----:B--2---:R-:W-:Y:S01]  /*2520*/  @!P2 FMUL R21, R21, R21 ;  /* 0x000000151515a220 */ /* 0x004fe20000400000 */
[----:B------:R-:W-:-:S05]  /*2530*/  FSETP.GEU.AND P2, PT, R26, -126, PT ;  /* 0xc2fc00001a00780b */ /* 0x000fca0003f4e000 */
[----:B------:R-:W-:Y:S01]  /*2540*/  @!P1 FMUL R39, R39, 0.5 ;  /* 0x3f00000027279820 */ /* 0x000fe20000400000 */
[----:B------:R2:W4:Y:S01]  /*2550*/  MUFU.EX2 R23, R34 ;  /* 0x0000002200177308 */ /* 0x0005220000000800 */
[----:B---3--:R-:W-:Y:S01]  /*2560*/  @!P5 FMUL R38, R38, R38 ;  /* 0x000000262626d220 */ /* 0x008fe20000400000 */
[----:B------:R-:W-:-:S05]  /*2570*/  FSETP.GEU.AND P5, PT, R43, -126, PT ;  /* 0xc2fc00002b00780b */ /* 0x000fca0003fae000 */
[----:B------:R-:W-:Y:S01]  /*2580*/  @!P2 FMUL R26, R26, 0.5 ;  /* 0x3f0000001a1aa820 */ /* 0x000fe20000400000 */
[----:B------:R3:W5:Y:S01]  /*2590*/  MUFU.EX2 R31, R6 ;  /* 0x00000006001f7308 */ /* 0x0007620000000800 */
[----:B-1----:R-:W-:Y:S01]  /*25a0*/  @!P4 FMUL R14, R14, R14 ;  /* 0x0000000e0e0ec220 */ /* 0x002fe20000400000 */
[----:B------:R-:W-:Y:S01]  /*25b0*/  FSETP.GEU.AND P4, PT, R35, -126, PT ;  /* 0xc2fc00002300780b */ /* 0x000fe20003f8e000 */
[----:B--2---:R-:W-:-:S03]  /*25c0*/  FADD R34, R36, R13 ;  /* 0x0000000d24227221 */ /* 0x004fc60000000000 */
[----:B------:R-:W-:Y:S01]  /*25d0*/  F2FP.BF16.F32.PACK_AB R114, R14, R13 ;  /* 0x0000000d0e72723e */ /* 0x000fe200000010ff */
[----:B------:R-:W-:Y:S01]  /*25e0*/  @!P5 FMUL R43, R43, 0.5 ;  /* 0x3f0000002b2bd820 */ /* 0x000fe20000400000 */
[----:B------:R-:W1:Y:S01]  /*25f0*/  MUFU.EX2 R42, R39 ;  /* 0x00000027002a7308 */ /* 0x000e620000000800 */
[----:B----4-:R-:W-:Y:S01]  /*2600*/  @!P6 FMUL R23, R23, R23 ;  /* 0x000000171717e220 */ /* 0x010fe20000400000 */
[----:B------:R-:W-:Y:S01]  /*2610*/  FSETP.GEU.AND P6, PT, R46, -126, PT ;  /* 0xc2fc00002e00780b */ /* 0x000fe20003fce000 */
[----:B---3--:R-:W-:Y:S01]  /*2620*/  FADD R6, R24, R7 ;  /* 0x0000000718067221 */ /* 0x008fe20000000000 */
[----:B------:R-:W-:Y:S01]  /*2630*/  FADD R27, R27, R34 ;  /* 0x000000221b1b7221 */ /* 0x000fe20000000000 */
[----:B------:R-:W-:Y:S02]  /*2640*/  F2FP.BF16.F32.PACK_AB R24, R25, R24 ;  /* 0x000000181918723e */ /* 0x000fe400000010ff */
[----:B------:R-:W-:Y:S01]  /*2650*/  @!P4 FMUL R35, R35, 0.5 ;  /* 0x3f0000002323c820 */ /* 0x000fe20000400000 */
[----:B------:R2:W3:Y:S01]  /*2660*/  MUFU.EX2 R44, R26 ;  /* 0x0000001a002c7308 */ /* 0x0004e20000000800 */
[----:B-----5:R-:W-:Y:S01]  /*2670*/  @!P3 FMUL R31, R31, R31 ;  /* 0x0000001f1f1fb220 */ /* 0x020fe20000400000 */
[----:B------:R-:W-:Y:S01]  /*2680*/  FSETP.GEU.AND P3, PT, R50, -126, PT ;  /* 0xc2fc00003200780b */ /* 0x000fe20003f6e000 */
[----:B------:R-:W-:-:S04]  /*2690*/  FADD R6, R6, R41 ;  /* 0x0000002906067221 */ /* 0x000fc80000000000 */
[----:B------:R-:W-:Y:S01]  /*26a0*/  @!P6 FMUL R46, R46, 0.5 ;  /* 0x3f0000002e2ee820 */ /* 0x000fe20000400000 */
[----:B------:R-:W4:Y:S01]  /*26b0*/  MUFU.EX2 R40, R35 ;  /* 0x0000002300287308 */ /* 0x000f220000000800 */
[----:B-1----:R-:W-:Y:S01]  /*26c0*/  @!P1 FMUL R42, R42, R42 ;  /* 0x0000002a2a2a9220 */ /* 0x002fe20000400000 */
[----:B------:R-:W-:Y:S01]  /*26d0*/  FSETP.GEU.AND P1, PT, R51, -126, PT ;  /* 0xc2fc00003300780b */ /* 0x000fe20003f2e000 */
[----:B--2---:R-:W-:Y:S01]  /*26e0*/  FADD R26, R25, R10 ;  /* 0x0000000a191a7221 */ /* 0x004fe20000000000 */
[----:B------:R-:W-:Y:S01]  /*26f0*/  FADD R6, R6, R27 ;  /* 0x0000001b06067221 */ /* 0x000fe20000000000 */
[----:B------:R-:W-:Y:S02]  /*2700*/  F2FP.BF16.F32.PACK_AB R25, R20, R15 ;  /* 0x0000000f1419723e */ /* 0x000fe400000010ff */
[----:B------:R-:W-:Y:S01]  /*2710*/  @!P3 FMUL R50, R50, 0.5 ;  /* 0x3f0000003232b820 */ /* 0x000fe20000400000 */
[----:B------:R-:W1:Y:S01]  /*2720*/  MUFU.EX2 R43, R43 ;  /* 0x0000002b002b7308 */ /* 0x000e620000000800 */
[----:B---3--:R-:W-:Y:S01]  /*2730*/  @!P2 FMUL R44, R44, R44 ;  /* 0x0000002c2c2ca220 */ /* 0x008fe20000400000 */
[----:B------:R-:W-:Y:S01]  /*2740*/  FSETP.GEU.AND P2, PT, R54, -126, PT ;  /* 0xc2fc00003600780b */ /* 0x000fe20003f4e000 */
[----:B------:R-:W-:Y:S01]  /*2750*/  FADD R26, R26, R45 ;  /* 0x0000002d1a1a7221 */ /* 0x000fe20000000000 */
[----:B------:R-:W-:-:S03]  /*2760*/  F2FP.BF16.F32.PACK_AB R27, R38, R21 ;  /* 0x00000015261b723e */ /* 0x000fc600000010ff */
[----:B------:R-:W-:Y:S01]  /*2770*/  @!P1 FMUL R51, R51, 0.5 ;  /* 0x3f00000033339820 */ /* 0x000fe20000400000 */
[----:B------:R-:W2:Y:S01]  /*2780*/  MUFU.EX2 R46, R46 ;  /* 0x0000002e002e7308 */ /* 0x000ea20000000800 */
[----:B----4-:R-:W-:Y:S01]  /*2790*/  @!P4 FMUL R40, R40, R40 ;  /* 0x000000282828c220 */ /* 0x010fe20000400000 */
[----:B------:R-:W-:-:S05]  /*27a0*/  FSETP.GEU.AND P4, PT, R47, -126, PT ;  /* 0xc2fc00002f00780b */ /* 0x000fca0003f8e000 */
[----:B------:R-:W-:Y:S01]  /*27b0*/  @!P2 FMUL R54, R54, 0.5 ;  /* 0x3f0000003636a820 */ /* 0x000fe20000400000 */
[----:B------:R-:W3:Y:S01]  /*27c0*/  MUFU.EX2 R50, R50 ;  /* 0x0000003200327308 */ /* 0x000ee20000000800 */
[----:B-1----:R-:W-:Y:S01]  /*27d0*/  @!P5 FMUL R43, R43, R43 ;  /* 0x0000002b2b2bd220 */ /* 0x002fe20000400000 */
[----:B------:R-:W-:-:S05]  /*27e0*/  FSETP.GEU.AND P5, PT, R0, -126, PT ;  /* 0xc2fc00000000780b */ /* 0x000fca0003fae000 */
[----:B------:R-:W-:Y:S01]  /*27f0*/  @!P4 FMUL R47, R47, 0.5 ;  /* 0x3f0000002f2fc820 */ /* 0x000fe20000400000 */
[----:B------:R-:W1:Y:S01]  /*2800*/  MUFU.EX2 R51, R51 ;  /* 0x0000003300337308 */ /* 0x000e620000000800 */
[----:B--2---:R-:W-:-:S04]  /*2810*/  @!P6 FMUL R46, R46, R46 ;  /* 0x0000002e2e2ee220 */ /* 0x004fc80000400000 */
[----:B------:R-:W-:Y:S02]  /*2820*/  FADD R34, R21, R46 ;  /* 0x0000002e15227221 */ /* 0x000fe40000000000 */
[----:B------:R-:W-:Y:S01]  /*2830*/  @!P5 FMUL R0, R0, 0.5 ;  /* 0x3f0000000000d820 */ /* 0x000fe20000400000 */
[----:B------:R2:W4:Y:S01]  /*2840*/  MUFU.EX2 R35, R47 ;  /* 0x0000002f00237308 */ /* 0x0005220000000800 */
[----:B---3--:R-:W-:-:S04]  /*2850*/  @!P3 FMUL R50, R50, R50 ;  /* 0x000000323232b220 */ /* 0x008fc80000400000 */
[----:B------:R-:W-:-:S03]  /*2860*/  FADD R45, R23, R50 ;  /* 0x00000032172d7221 */ /* 0x000fc60000000000 */
[----:B------:R-:W3:Y:S01]  /*2870*/  MUFU.EX2 R54, R54 ;  /* 0x0000003600367308 */ /* 0x000ee20000000800 */
[----:B--2---:R-:W-:Y:S01]  /*2880*/  FADD R47, R37, R14 ;  /* 0x0000000e252f7221 */ /* 0x004fe20000000000 */
[----:B-1----:R-:W-:-:S03]  /*2890*/  @!P1 FMUL R51, R51, R51 ;  /* 0x0000003333339220 */ /* 0x002fc60000400000 */
[----:B------:R-:W-:Y:S01]  /*28a0*/  FADD R47, R30, R47 ;  /* 0x0000002f1e2f7221 */ /* 0x000fe20000000000 */
[----:B------:R-:W-:Y:S01]  /*28b0*/  FADD R30, R20, R43 ;  /* 0x0000002b141e7221 */ /* 0x000fe20000000000 */
[----:B------:R-:W-:Y:S01]  /*28c0*/  FADD R49, R40, R51 ;  /* 0x0000003328317221 */ /* 0x000fe20000000000 */
[----:B------:R1:W2:Y:S01]  /*28d0*/  MUFU.EX2 R39, R0 ;  /* 0x0000000000277308 */ /* 0x0002a20000000800 */
[----:B------:R-:W-:Y:S01]  /*28e0*/  FADD R47, R26, R47 ;  /* 0x0000002f1a2f7221 */ /* 0x000fe20000000000 */
[----:B------:R-:W-:Y:S01]  /*28f0*/  MOV R26, UR33 ;  /* 0x00000021001a7c02 */ /* 0x000fe20008000f00 */
[----:B----4-:R-:W-:Y:S01]  /*2900*/  @!P4 FMUL R35, R35, R35 ;  /* 0x000000232323c220 */ /* 0x010fe20000400000 */
[----:B------:R-:W-:Y:S01]  /*2910*/  UIADD3 UR33, UR53, 0x1, URZ ;  /* 0x0000000135217890 */ /* 0x000fe2000fffe03f */
[----:B------:R-:W-:Y:S01]  /*2920*/  FADD R30, R30, R49 ;  /* 0x000000311e1e7221 */ /* 0x000fe20000000000 */
[----:B------:R4:W-:Y:S01]  /*2930*/  SYNCS.ARRIVE.TRANS64.A1T0 RZ, [R26+UR35], RZ ;  /* 0x000000ff1aff79a7 */ /* 0x0009e20008100023 */
[----:B------:R-:W-:Y:S01]  /*2940*/  FADD R41, R38, R35 ;  /* 0x0000002326297221 */ /* 0x000fe20000000000 */
[----:B------:R-:W-:Y:S01]  /*2950*/  UISETP.NE.AND UP0, UPT, UR33, 0x5, UPT ;  /* 0x000000052100788c */ /* 0x000fe2000bf05270 */
[----:B---3--:R-:W-:Y:S01]  /*2960*/  @!P2 FMUL R54, R54, R54 ;  /* 0x000000363636a220 */ /* 0x008fe20000400000 */
[----:B-1----:R-:W-:Y:S01]  /*2970*/  FADD R0, R15, R44 ;  /* 0x0000002c0f007221 */ /* 0x002fe20000000000 */
[----:B------:R-:W-:Y:S01]  /*2980*/  F2FP.BF16.F32.PACK_AB R35, R35, R46 ;  /* 0x0000002e2323723e */ /* 0x000fe200000010ff */
[----:B------:R-:W-:Y:S01]  /*2990*/  USEL UR6, URZ, 0x1, UP0 ;  /* 0x000000013f067887 */ /* 0x000fe20008000000 */
[----:B------:R-:W-:Y:S01]  /*29a0*/  FADD R53, R31, R54 ;  /* 0x000000361f357221 */ /* 0x000fe20000000000 */
[----:B------:R-:W-:Y:S01]  /*29b0*/  FADD R0, R0, R45 ;  /* 0x0000002d00007221 */ /* 0x000fe20000000000 */
[----:B------:R-:W-:Y:S01]  /*29c0*/  USEL UR33, UR33, URZ, UP0 ;  /* 0x0000003f21217287 */ /* 0x000fe20008000000 */
[----:B----4-:R-:W-:Y:S01]  /*29d0*/  F2FP.BF16.F32.PACK_AB R26, R29, R28 ;  /* 0x0000001c1d1a723e */ /* 0x010fe200000010ff */
[----:B--2---:R-:W-:Y:S01]  /*29e0*/  @!P5 FMUL R39, R39, R39 ;  /* 0x000000272727d220 */ /* 0x004fe20000400000 */
[----:B------:R-:W-:Y:S01]  /*29f0*/  FADD R53, R34, R53 ;  /* 0x0000003522357221 */ /* 0x000fe20000000000 */
[----:B------:R-:W-:-:S02]  /*2a00*/  LOP3.LUT R19, R19, UR6, RZ, 0x3c, !PT ;  /* 0x0000000613137c12 */ /* 0x000fc4000f8e3cff */
[----:B------:R-:W-:Y:S01]  /*2a10*/  FADD R48, R42, R39 ;  /* 0x000000272a307221 */ /* 0x000fe20000000000 */
[----:B------:R-:W-:Y:S01]  /*2a20*/  FADD R53, R0, R53 ;  /* 0x0000003500357221 */ /* 0x000fe20000000000 */
[----:B------:R-:W-:Y:S01]  /*2a30*/  FADD R0, R6, R47 ;  /* 0x0000002f06007221 */ /* 0x000fe20000000000 */
[----:B------:R-:W-:Y:S01]  /*2a40*/  F2FP.BF16.F32.PACK_AB R28, R33, R32 ;  /* 0x00000020211c723e */ /* 0x000fe200000010ff */
[----:B------:R-:W-:Y:S01]  /*2a50*/  FADD R41, R41, R48 ;  /* 0x0000003029297221 */ /* 0x000fe20000000000 */
[----:B------:R-:W-:Y:S02]  /*2a60*/  F2FP.BF16.F32.PACK_AB R32, R10, R7 ;  /* 0x000000070a20723e */ /* 0x000fe400000010ff */
[----:B------:R-:W-:Y:S01]  /*2a70*/  F2FP.BF16.F32.PACK_AB R34, R12, R9 ;  /* 0x000000090c22723e */ /* 0x000fe200000010ff */
[----:B------:R-:W-:Y:S01]  /*2a80*/  FADD R30, R30, R41 ;  /* 0x000000291e1e7221 */ /* 0x000fe20000000000 */
[----:B------:R-:W-:Y:S02]  /*2a90*/  F2FP.BF16.F32.PACK_AB R29, R40, R23 ;  /* 0x00000017281d723e */ /* 0x000fe400000010ff */
[----:B------:R-:W-:Y:S01]  /*2aa0*/  F2FP.BF16.F32.PACK_AB R31, R42, R31 ;  /* 0x0000001f2a1f723e */ /* 0x000fe200000010ff */
[----:B------:R-:W-:Y:S01]  /*2ab0*/  FADD R6, R53, R30 ;  /* 0x0000001e35067221 */ /* 0x000fe20000000000 */
[----:B------:R-:W-:-:S02]  /*2ac0*/  F2FP.BF16.F32.PACK_AB R30, R37, R36 ;  /* 0x00000024251e723e */ /* 0x000fc400000010ff */
[----:B------:R-:W-:Y:S02]  /*2ad0*/  F2FP.BF16.F32.PACK_AB R33, R43, R44 ;  /* 0x0000002c2b21723e */ /* 0x000fe400000010ff */
[----:B------:R-:W-:Y:S01]  /*2ae0*/  F2FP.BF16.F32.PACK_AB R113, R51, R50 ;  /* 0x000000323371723e */ /* 0x000fe200000010ff */
[----:B------:R-:W-:Y:S06]  /*2af0*/  @!P0 BRA `(.L_x_21) ;  /* 0x0000000000048947 */ /* 0x000fec0003800000 */
[----:B------:R-:W-:Y:S01]  /*2b00*/  BPT.TRAP 0x1 ;  /* 0x000000040000795c */ /* 0x000fe20000300000 */
.L_x_21:
[----:B------:R-:W-:Y:S01]  /*2b10*/  ULEA UR6, UR33, UR36, 0x3 ;  /* 0x0000002421067291 */ /* 0x000fe2000f8e183f */
[----:B------:R-:W-:-:S08]  /*2b20*/  SHF.L.U32 R7, R19, 0x1f, RZ ;  /* 0x0000001f13077819 */ /* 0x000fd000000006ff */
[----:B------:R-:W1:Y:S02]  /*2b30*/  SYNCS.PHASECHK.TRANS64.TRYWAIT P1, [UR6+0x1aa00], R7 ;  /* 0x01aa0007ff0075a7 */ /* 0x000e640008020146 */
[----:B-1----:R-:W-:Y:S05]  /*2b40*/  @!P1 BRA `(.L_x_22) ;  /* 0x0000009c00709947 */ /* 0x002fea0003800000 */
.L_x_134:
[----:B------:R-:W-:Y:S01]  /*2b50*/  UIMAD UR10, UR33, 0x380, UR48 ;  /* 0x00000380210a78a4 */ /* 0x000fe2000f8e0230 */
[----:B------:R-:W-:Y:S01]  /*2b60*/  WARPGROUP.ARRIVE ;  /* 0x00000000000079c5 */ /* 0x000fe20000000000 */
[----:B------:R-:W-:Y:S01]  /*2b70*/  UMOV UR7, 0xc0000010 ;  /* 0xc000001000077882 */ /* 0x000fe20000000000 */
[----:B------:R-:W-:Y:S01]  /*2b80*/  F2FP.BF16.F32.PACK_AB R115, R39, R54 ;  /* 0x000000362773723e */ /* 0x000fe200000010ff */
[----:B------:R-:W-:Y:S02]  /*2b90*/  UIADD3 UR11, UR10, 0x80, URZ ;  /* 0x000000800a0b7890 */ /* 0x000fe4000fffe03f */
[----:B------:R-:W-:Y:S02]  /*2ba0*/  UIADD3 UR14, UR10, 0x100, URZ ;  /* 0x000001000a0e7890 */ /* 0x000fe4000fffe03f */
[----:B------:R-:W-:Y:S01]  /*2bb0*/  UMOV UR6, UR10 ;  /* 0x0000000a00067c82 */ /* 0x000fe20008000000 */
[----:B------:R-:W-:Y:S01]  /*2bc0*/  UIADD3 UR15, UR10, 0x180, URZ ;  /* 0x000001800a0f7890 */ /* 0x000fe2000fffe03f */
[----:B------:R-:W-:Y:S01]  /*2bd0*/  HGMMA.64x16x16.F32.BF16 R104, R24, gdesc[UR4].tnspB, RZ, !UPT, gsb0 ;  /* 0x4020000418687df0 */ /* 0x000fe2000c0018ff */
[----:B------:R-:W-:Y:S01]  /*2be0*/  UMOV UR6, UR11 ;  /* 0x0000000b00067c82 */ /* 0x000fe20008000000 */
[----:B------:R-:W-:Y:S01]  /*2bf0*/  UMOV UR7, 0xc0000010 ;  /* 0xc000001000077882 */ /* 0x000fe20000000000 */
[----:B------:R-:W-:-:S02]  /*2c00*/  UIADD3 UR18, UR10, 0x200, URZ ;  /* 0x000002000a127890 */ /* 0x000fc4000fffe03f */
[----:B------:R-:W-:Y:S01]  /*2c10*/  UIADD3 UR11, UR10, 0x280, URZ ;  /* 0x000002800a0b7890 */ /* 0x000fe2000fffe03f */
[----:B------:R-:W-:Y:S02]  /*2c20*/  WARPGROUP.DEPBAR.LE gsb0, 0x0 ;  /* 0x00008000000079c5 */ /* 0x000fe40000010000 */
[----:B------:R-:W-:-:S06]  /*2c30*/  WARPGROUP.ARRIVE ;  /* 0x00000000000079c5 */ /* 0x000fcc0000000000 */
[----:B------:R-:W-:Y:S01]  /*2c40*/  HGMMA.64x16x16.F32.BF16 R96, R24, gdesc[UR4].tnspB, RZ, !UPT, gsb0 ;  /* 0x4020000418607df0 */ /* 0x000fe2000c0018ff */
[----:B------:R-:W-:Y:S01]  /*2c50*/  UMOV UR6, UR14 ;  /* 0x0000000e00067c82 */ /* 0x000fe20008000000 */
[----:B------:R-:W-:Y:S01]  /*2c60*/  UMOV UR7, 0xc0000010 ;  /* 0xc000001000077882 */ /* 0x000fe20000000000 */
        /* <DEDUP_REMOVED lines=28> */
[----:B------:R-:W-:Y:S01]  /*2e30*/  UIADD3 UR6, UR10, 0x20, URZ ;  /* 0x000000200a067890 */ /* 0x000fe2000fffe03f */
[----:B------:R-:W-:Y:S01]  /*2e40*/  UMOV UR7, 0xc0000010 ;  /* 0xc000001000077882 */ /* 0x000fe20000000000 */
[----:B------:R-:W-:Y:S02]  /*2e50*/  WARPGROUP.DEPBAR.LE gsb0, 0x0 ;  /* 0x00008000000079c5 */ /* 0x000fe40000010000 */
[----:B------:R-:W-:-:S06]  /*2e60*/  WARPGROUP.ARRIVE ;  /* 0x00000000000079c5 */ /* 0x000fcc0000000000 */
[----:B------:R-:W-:Y:S01]  /*2e70*/  HGMMA.64x16x16.F32.BF16 R104, R28, gdesc[UR4].tnspB, R104, gsb0 ;  /* 0x402000041c687df0 */ /* 0x000fe20008001868 */
[----:B------:R-:W-:Y:S01]  /*2e80*/  UMOV UR6, UR11 ;  /* 0x0000000b00067c82 */ /* 0x000fe20008000000 */
[----:B------:R-:W-:Y:S01]  /*2e90*/  UMOV UR7, 0xc0000010 ;  /* 0xc000001000077882 */ /* 0x000fe20000000000 */
[----:B------:R-:W-:Y:S01]  /*2ea0*/  UIADD3 UR11, UR10, 0x2a0, URZ ;  /* 0x000002a00a0b7890 */ /* 0x000fe2000fffe03f */
        /* <DEDUP_REMOVED lines=81> */
[----:B------:R-:W-:Y:S02]  /*33c0*/  UIADD3 UR11, UR10, 0x2e0, URZ ;  /* 0x000002e00a0b7890 */ /* 0x000fe4000fffe03f */
[----:B------:R-:W-:Y:S01]  /*33d0*/  UIADD3 UR10, UR10, 0x360, URZ ;  /* 0x000003600a0a7890 */ /* 0x000fe2000fffe03f */
[----:B------:R-:W-:Y:S02]  /*33e0*/  WARPGROUP.DEPBAR.LE gsb0, 0x0 ;  /* 0x00008000000079c5 */ /* 0x000fe40000010000 */
[----:B------:R-:W-:-:S06]  /*33f0*/  WARPGROUP.ARRIVE ;  /* 0x00000000000079c5 */ /* 0x000fcc0000000000 */
[----:B------:R-:W-:Y:S01]  /*3400*/  HGMMA.64x16x16.F32.BF16 R96, R112, gdesc[UR4].tnspB, R96, gsb0 ;  /* 0x4020000470607df0 */ /* 0x000fe20008001860 */
[----:B------:R-:W-:Y:S01]  /*3410*/  UMOV UR6, UR14 ;  /* 0x0000000e00067c82 */ /* 0x000fe20008000000 */
[----:B------:R-:W-:Y:S01]  /*3420*/  UMOV UR7, 0xc0000010 ;  /* 0xc000001000077882 */ /* 0x000fe20000000000 */
        /* <DEDUP_REMOVED lines=22> */
[----:B------:R-:W-:Y:S03]  /*3590*/  HGMMA.64x16x16.F32.BF16 R56, R112, gdesc[UR4].tnspB, R56, gsb0 ;  /* 0x4020000470387df0 */ /* 0x000fe60008001838 */
[----:B------:R-:W-:Y:S02]  /*35a0*/  WARPGROUP.DEPBAR.LE gsb0, 0x0 ;  /* 0x00008000000079c5 */ /* 0x000fe40000010000 */
[----:B------:R-:W-:Y:S05]  /*35b0*/  @!P0 BRA `(.L_x_23) ;  /* 0x0000000000048947 */ /* 0x000fea0003800000 */
[----:B------:R-:W-:Y:S01]  /*35c0*/  BPT.TRAP 0x1 ;  /* 0x000000040000795c */ /* 0x000fe20000300000 */
.L_x_23:
[----:B------:R-:W-:Y:S02]  /*35d0*/  UISETP.GT.U32.AND UP0, UPT, UR51, 0x1, UPT ;  /* 0x000000013300788c */ /* 0x000fe4000bf04070 */
[----:B------:R-:W-:-:S04]  /*35e0*/  UIADD3 UR34, UR34, 0x1aa28, URZ ;  /* 0x0001aa2822227890 */ /* 0x000fc8000fffe03f */
[----:B------:R-:W-:Y:S01]  /*35f0*/  PLOP3.LUT P1, PT, PT, PT, UP0, 0x80, 0x0 ;  /* 0x000000000000781c */ /* 0x000fe20003f2f008 */
[----:B------:R-:W-:-:S09]  /*3600*/  UPRMT UR34, URZ, 0x654, UR34 ;  /* 0x000006543f227896 */ /* 0x000fd20008000022 */
[----:B------:R-:W-:Y:S03]  /*3610*/  SYNCS.ARRIVE.TRANS64.RED.A1T0 RZ, [UR34], RZ ;  /* 0x000000ffffff79a7 */ /* 0x000fe60008100422 */
[----:B------:R-:W-:Y:S05]  /*3620*/  @P1 BRA `(.L_x_24) ;  /* 0x0000000000041947 */ /* 0x000fea0003800000 */
[----:B------:R-:W-:Y:S01]  /*3630*/  BPT.TRAP 0x1 ;  /* 0x000000040000795c */ /* 0x000fe20000300000 */
.L_x_24:
[----:B------:R-:W-:Y:S01]  /*3640*/  UIADD3 UR53, UR33, 0x1, URZ ;  /* 0x0000000121357890 */ /* 0x000fe2000fffe03f */
[C---:B------:R-:W-:Y:S01]  /*3650*/  ISETP.GE.AND P2, PT, R3.reuse, 0x81, PT ;  /* 0x000000810300780c */ /* 0x040fe20003f46270 */
[----:B-1----:R-:W-:Y:S01]  /*3660*/  VIADD R7, R3, 0x3f ;  /* 0x0000003f03077836 */ /* 0x002fe20000000000 */
[----:B------:R-:W-:Y:S01]  /*3670*/  IADD3 R3, R16, 0x40, RZ ;  /* 0x0000004010037810 */ /* 0x000fe20007ffe0ff */
[----:B------:R-:W-:-:S03]  /*3680*/  UISETP.NE.AND UP0, UPT, UR53, 0x5, UPT ;  /* 0x000000053500788c */ /* 0x000fc6000bf05270 */
[----:B------:R-:W-:Y:S01]  /*3690*/  SHF.R.S32.HI R8, RZ, 0x1f, R7 ;  /* 0x0000001fff087819 */ /* 0x000fe20000011407 */
[----:B------:R-:W-:Y:S02]  /*36a0*/  USEL UR6, URZ, 0x1, UP0 ;  /* 0x000000013f067887 */ /* 0x000fe40008000000 */
[----:B------:R-:W-:Y:S01]  /*36b0*/  USEL UR53, UR53, URZ, UP0 ;  /* 0x0000003f35357287 */ /* 0x000fe20008000000 */
[----:B------:R-:W-:-:S03]  /*36c0*/  LEA.HI R7, R8, R7, RZ, 0x6 ;  /* 0x0000000708077211 */ /* 0x000fc600078f30ff */
[----:B------:R-:W-:Y:S02]  /*36d0*/  LOP3.LUT R19, R19, UR6, RZ, 0x3c, !PT ;  /* 0x0000000613137c12 */ /* 0x000fe4000f8e3cff */
[----:B------:R-:W-:Y:S01]  /*36e0*/  LEA.HI.SX32 R7, R7, 0xffffffff, 0x1a ;  /* 0xffffffff07077811 */ /* 0x000fe200078fd2ff */
[----:B------:R-:W-:Y:S06]  /*36f0*/  @!P2 BRA `(.L_x_25) ;  /* 0x00000024000ca947 */ /* 0x000fec0003800000 */
[----:B------:R-:W-:Y:S01]  /*3700*/  IMAD.MOV.U32 R9, RZ, RZ, R4 ;  /* 0x000000ffff097224 */ /* 0x000fe200078e0004 */
[----:B------:R-:W-:Y:S01]  /*3710*/  MOV R11, R5 ;  /* 0x00000005000b7202 */ /* 0x000fe20000000f00 */
[----:B------:R-:W-:-:S06]  /*3720*/  ULDC UR34, c[0x0][0x604] ;  /* 0x0001810000227ab9 */ /* 0x000fcc0000000800 */
.L_x_36:
[----:B------:R-:W-:Y:S05]  /*3730*/  @!P0 BRA `(.L_x_26) ;  /* 0x0000000000048947 */ /* 0x000fea0003800000 */
[----:B------:R-:W-:Y:S01]  /*3740*/  BPT.TRAP 0x1 ;  /* 0x000000040000795c */ /* 0x000fe20000300000 */
.L_x_26:
[----:B------:R-:W-:Y:S01]  /*3750*/  ULEA UR6, UR53, UR36, 0x3 ;  /* 0x0000002435067291 */ /* 0x000fe2000f8e183f */
[----:B------:R-:W-:-:S08]  /*3760*/  SHF.L.U32 R4, R19, 0x1f, RZ ;  /* 0x0000001f13047819 */ /* 0x000fd000000006ff */
[----:B------:R-:W1:Y:S02]  /*3770*/  SYNCS.PHASECHK.TRANS64.TRYWAIT P2, [UR6+0x1aa00], R4 ;  /* 0x01aa0004ff0075a7 */ /* 0x000e640008040146 */
[----:B-1----:R-:W-:Y:S05]  /*3780*/  @!P2 BRA `(.L_x_27) ;  /* 0x000000900078a947 */ /* 0x002fea0003800000 */
.L_x_135:
[----:B------:R-:W-:Y:S01]  /*3790*/  UIMAD UR30, UR53, 0x380, UR37 ;  /* 0x00000380351e78a4 */ /* 0x000fe2000f8e0225 */
[----:B------:R-:W-:Y:S01]  /*37a0*/  WARPGROUP.ARRIVE ;  /* 0x00000000000079c5 */ /* 0x000fe20000000000 */
[----:B------:R-:W-:Y:S01]  /*37b0*/  UMOV UR31, 0xc0000010 ;  /* 0xc0000010001f7882 */ /* 0x000fe20000000000 */
[----:B------:R-:W-:Y:S01]  /*37c0*/  UMOV UR7, 0xc0000010 ;  /* 0xc000001000077882 */ /* 0x000fe20000000000 */
[----:B------:R-:W-:Y:S02]  /*37d0*/  UIADD3 UR6, UR30, 0x80, URZ ;  /* 0x000000801e067890 */ /* 0x000fe4000fffe03f */
[----:B------:R-:W-:Y:S01]  /*37e0*/  UIADD3 UR10, UR30, 0x100, URZ ;  /* 0x000001001e0a7890 */ /* 0x000fe2000fffe03f */
[----:B------:R-:W-:Y:S02]  /*37f0*/  UMOV UR11, 0xc0000010 ;  /* 0xc0000010000b7882 */ /* 0x000fe40000000000 */
[----:B------:R-:W-:Y:S01]  /*3800*/  HGMMA.64x64x16.F32.BF16 R24, gdesc[UR28], RZ, !UPT, gsb0 ;  /* 0x00e000001c1879f0 */ /* 0x000fe2000c0018ff */
[----:B------:R-:W-:Y:S01]  /*3810*/  UIADD3 UR14, UR30, 0x180, URZ ;  /* 0x000001801e0e7890 */ /* 0x000fe2000fffe03f */
[----:B------:R-:W-:Y:S01]  /*3820*/  UMOV UR15, 0xc0000010 ;  /* 0xc0000010000f7882 */ /* 0x000fe20000000000 */
[----:B------:R-:W-:Y:S01]  /*3830*/  UIADD3 UR18, UR30, 0x200, URZ ;  /* 0x000002001e127890 */ /* 0x000fe2000fffe03f */
[----:B------:R-:W-:Y:S01]  /*3840*/  UMOV UR19, 0xc0000010 ;  /* 0xc000001000137882 */ /* 0x000fe20000000000 */
[----:B------:R-:W-:Y:S01]  /*3850*/  UIADD3 UR22, UR30, 0x280, URZ ;  /* 0x000002801e167890 */ /* 0x000fe2000fffe03f */
[----:B------:R-:W-:Y:S01]  /*3860*/  UMOV UR23, 0xc0000010 ;  /* 0xc000001000177882 */ /* 0x000fe20000000000 */
[----:B------:R-:W-:Y:S01]  /*3870*/  UIADD3 UR26, UR30, 0x300, URZ ;  /* 0x000003001e1a7890 */ /* 0x000fe2000fffe03f */
[----:B------:R-:W-:Y:S01]  /*3880*/  UMOV UR27, 0xc0000010 ;  /* 0xc0000010001b7882 */ /* 0x000fe20000000000 */
[----:B------:R-:W-:-:S02]  /*3890*/  WARPGROUP.DEPBAR.LE gsb0, 0x0 ;  /* 0x00008000000079c5 */ /* 0x000fc40000010000 */
[----:B------:R-:W-:-:S06]  /*38a0*/  WARPGROUP.ARRIVE ;  /* 0x00000000000079c5 */ /* 0x000fcc0000000000 */
[----:B------:R-:W-:Y:S03]  /*38b0*/  HGMMA.64x64x16.F32.BF16 R24, gdesc[UR4], R24, gsb0 ;  /* 0x00e00000041879f0 */ /* 0x000fe60008001818 */
[----:B------:R-:W-:Y:S02]  /*38c0*/  WARPGROUP.DEPBAR.LE gsb0, 0x0 ;  /* 0x00008000000079c5 */ /* 0x000fe40000010000 */
[----:B------:R-:W-:-:S06]  /*38d0*/  WARPGROUP.ARRIVE ;  /* 0x00000000000079c5 */ /* 0x000fcc0000000000 */
[----:B------:R-:W-:Y:S01]  /*38e0*/  HGMMA.64x64x16.F32.BF16 R24, gdesc[UR8], R24, gsb0 ;  /* 0x00e00000081879f0 */ /* 0x000fe20008001818 */
[----:B------:R-:W-:-:S04]  /*38f0*/  UIADD3 UR10, UR53, 0x1, URZ ;  /* 0x00000001350a7890 */ /* 0x000fc8000fffe03f */
[----:B------:R-:W-:-:S04]  /*3900*/  UISETP.NE.AND UP0, UPT, UR10, 0x5, UPT ;  /* 0x000000050a00788c */ /* 0x000fc8000bf05270 */
[----:B------:R-:W-:Y:S02]  /*3910*/  USEL UR6, URZ, 0x1, UP0 ;  /* 0x000000013f067887 */ /* 0x000fe40008000000 */
[----:B------:R-:W-:-:S04]  /*3920*/  USEL UR10, UR10, URZ, UP0 ;  /* 0x0000003f0a0a7287 */ /* 0x000fc80008000000 */
[----:B------:R-:W-:Y:S01]  /*3930*/  LOP3.LUT R19, R19, UR6, RZ, 0x3c, !PT ;  /* 0x0000000613137c12 */ /* 0x000fe2000f8e3cff */
        /* <DEDUP_REMOVED lines=13> */
[----:B------:R-:W-:Y:S05]  /*3a10*/  @!P0 BRA `(.L_x_28) ;  /* 0x0000000000048947 */ /* 0x000fea0003800000 */
[----:B------:R-:W-:Y:S01]  /*3a20*/  BPT.TRAP 0x1 ;  /* 0x000000040000795c */ /* 0x000fe20000300000 */
.L_x_28:
[----:B-1----:R-:W-:Y:S01]  /*3a30*/  FMNMX R4, R24, R9, !PT ;  /* 0x0000000918047209 */ /* 0x002fe20007800000 */
[----:B------:R-:W-:-:S03]  /*3a40*/  ULEA UR6, UR10, UR36, 0x3 ;  /* 0x000000240a067291 */ /* 0x000fc6000f8e183f */
[----:B------:R-:W-:-:S04]  /*3a50*/  FMNMX R5, R25, R4, !PT ;  /* 0x0000000419057209 */ /* 0x000fc80007800000 */
        /* <DEDUP_REMOVED lines=13> */
[----:B------:R-:W-:-:S05]  /*3b30*/  FMNMX R5, R53, R4, !PT ;  /* 0x0000000435057209 */ /* 0x000fca0007800000 */
[----:B------:R-:W1:Y:S02]  /*3b40*/  SHFL.BFLY PT, R4, R5, 0x1, 0x1f ;  /* 0x0c201f0005047f89 */ /* 0x000e6400000e0000 */
[----:B-1----:R-:W-:Y:S02]  /*3b50*/  FMNMX R8, R5, R4, !PT ;  /* 0x0000000405087209 */ /* 0x002fe40007800000 */
[----:B------:R-:W-:-:S03]  /*3b60*/  FMNMX R4, R26, R11, !PT ;  /* 0x0000000b1a047209 */ /* 0x000fc60007800000 */
[----:B------:R-:W1:Y:S01]  /*3b70*/  SHFL.BFLY PT, R13, R8, 0x2, 0x1f ;  /* 0x0c401f00080d7f89 */ /* 0x000e6200000e0000 */
[----:B------:R-:W-:-:S04]  /*3b80*/  FMNMX R15, R27, R4, !PT ;  /* 0x000000041b0f7209 */ /* 0x000fc80007800000 */
[----:B------:R-:W-:-:S04]  /*3b90*/  FMNMX R4, R30, R15, !PT ;  /* 0x0000000f1e047209 */ /* 0x000fc80007800000 */
[----:B------:R-:W-:-:S04]  /*3ba0*/  FMNMX R15, R31, R4, !PT ;  /* 0x000000041f0f7209 */ /* 0x000fc80007800000 */
[----:B------:R-:W-:Y:S02]  /*3bb0*/  FMNMX R10, R34, R15, !PT ;  /* 0x0000000f220a7209 */ /* 0x000fe40007800000 */
[----:B-1----:R-:W-:Y:S02]  /*3bc0*/  FMNMX R4, R8, R13, !PT ;  /* 0x0000000d08047209 */ /* 0x002fe40007800000 */
[----:B------:R-:W-:Y:S02]  /*3bd0*/  FMNMX R13, R35, R10, !PT ;  /* 0x0000000a230d7209 */ /* 0x000fe40007800000 */
[----:B------:R-:W-:Y:S02]  /*3be0*/  FSETP.NEU.AND P2, PT, R4, -INF , PT ;  /* 0xff8000000400780b */ /* 0x000fe40003f4d000 */
[----:B------:R-:W-:Y:S02]  /*3bf0*/  FMNMX R12, R38, R13, !PT ;  /* 0x0000000d260c7209 */ /* 0x000fe40007800000 */
[----:B------:R-:W-:-:S02]  /*3c00*/  FSEL R10, R4, RZ, P2 ;  /* 0x000000ff040a7208 */ /* 0x000fc40001000000 */
[----:B------:R-:W-:-:S03]  /*3c10*/  FMNMX R5, R39, R12, !PT ;  /* 0x0000000c27057209 */ /* 0x000fc60007800000 */
[----:B------:R-:W-:Y:S01]  /*3c20*/  FMUL R8, R10, UR34 ;  /* 0x000000220a087c20 */ /* 0x000fe20008400000 */
[----:B------:R-:W-:Y:S01]  /*3c30*/  FMNMX R12, R42, R5, !PT ;  /* 0x000000052a0c7209 */ /* 0x000fe20007800000 */
[----:B------:R-:W-:Y:S02]  /*3c40*/  FADD R10, -R10, R9 ;  /* 0x000000090a0a7221 */ /* 0x000fe40000000100 */
[--C-:B------:R-:W-:Y:S01]  /*3c50*/  FFMA R24, R24, UR34, -R8.reuse ;  /* 0x0000002218187c23 */ /* 0x100fe20008000808 */
[--C-:B------:R-:W-:Y:S01]  /*3c60*/  FFMA R25, R25, UR34, -R8.reuse ;  /* 0x0000002219197c23 */ /* 0x100fe20008000808 */
[----:B------:R-:W-:Y:S01]  /*3c70*/  FMNMX R5, R43, R12, !PT ;  /* 0x0000000c2b057209 */ /* 0x000fe20007800000 */
[--C-:B------:R-:W-:Y:S01]  /*3c80*/  FFMA R29, R29, UR34, -R8.reuse ;  /* 0x000000221d1d7c23 */ /* 0x100fe20008000808 */
[--C-:B------:R-:W-:Y:S01]  /*3c90*/  FFMA R32, R32, UR34, -R8.reuse ;  /* 0x0000002220207c23 */ /* 0x100fe20008000808 */
[----:B------:R-:W-:Y:S01]  /*3ca0*/  FSETP.GEU.AND P5, PT, R24, -126, PT ;  /* 0xc2fc00001800780b */ /* 0x000fe20003fae000 */
        /* <DEDUP_REMOVED lines=12> */
[----:B------:R-:W-:Y:S01]  /*3d70*/  @!P5 FMUL R24, R24, 0.5 ;  /* 0x3f0000001818d820 */ /* 0x000fe20000400000 */
[----:B------:R-:W-:Y:S01]  /*3d80*/  FSETP.GEU.AND P2, PT, R28, -126, PT ;  /* 0xc2fc00001c00780b */ /* 0x000fe20003f4e000 */
[----:B------:R-:W-:Y:S01]  /*3d90*/  @!P3 FMUL R25, R25, 0.5 ;  /* 0x3f0000001919b820 */ /* 0x000fe20000400000 */
[----:B------:R-:W-:Y:S01]  /*3da0*/  FMNMX R5, R51, R12, !PT ;  /* 0x0000000c33057209 */ /* 0x000fe20007800000 */
[--C-:B------:R-:W-:Y:S01]  /*3db0*/  FFMA R44, R44, UR34, -R8.reuse ;  /* 0x000000222c2c7c23 */ /* 0x100fe20008000808 */
[--C-:B------:R-:W-:Y:S01]  /*3dc0*/  FFMA R45, R45, UR34, -R8.reuse ;  /* 0x000000222d2d7c23 */ /* 0x100fe20008000808 */
[----:B------:R-:W1:Y:S01]  /*3dd0*/  MUFU.EX2 R24, R24 ;  /* 0x0000001800187308 */ /* 0x000e620000000800 */
[----:B------:R-:W-:Y:S01]  /*3de0*/  FMNMX R12, R54, R5, !PT ;  /* 0x00000005360c7209 */ /* 0x000fe20007800000 */
[----:B------:R-:W-:Y:S01]  /*3df0*/  @!P4 FMUL R29, R29, 0.5 ;  /* 0x3f0000001d1dc820 */ /* 0x000fe20000400000 */
[--C-:B------:R-:W-:Y:S01]  /*3e00*/  FFMA R49, R49, UR34, -R8.reuse ;  /* 0x0000002231317c23 */ /* 0x100fe20008000808 */
[----:B------:R-:W-:Y:S01]  /*3e10*/  @!P6 FMUL R32, R32, 0.5 ;  /* 0x3f0000002020e820 */ /* 0x000fe20000400000 */
[----:B------:R-:W-:Y:S01]  /*3e20*/  FMNMX R12, R55, R12, !PT ;  /* 0x0000000c370c7209 */ /* 0x000fe20007800000 */
[--C-:B------:R-:W-:Y:S01]  /*3e30*/  FFMA R48, R48, UR34, -R8.reuse ;  /* 0x0000002230307c23 */ /* 0x100fe20008000808 */
[--C-:B------:R-:W-:Y:S01]  /*3e40*/  FFMA R52, R52, UR34, -R8.reuse ;  /* 0x0000002234347c23 */ /* 0x100fe20008000808 */
[----:B------:R-:W2:Y:S01]  /*3e50*/  MUFU.EX2 R25, R25 ;  /* 0x0000001900197308 */ /* 0x000ea20000000800 */
[----:B------:R-:W-:Y:S01]  /*3e60*/  @!P2 FMUL R28, R28, 0.5 ;  /* 0x3f0000001c1ca820 */ /* 0x000fe20000400000 */
[----:B------:R-:W3:Y:S01]  /*3e70*/  SHFL.BFLY PT, R5, R12, 0x1, 0x1f ;  /* 0x0c201f000c057f89 */ /* 0x000ee200000e0000 */
[----:B------:R-:W-:Y:S01]  /*3e80*/  FFMA R53, R53, UR34, -R8 ;  /* 0x0000002235357c23 */ /* 0x000fe20008000808 */
[----:B------:R-:W-:-:S04]  /*3e90*/  FMUL R10, R10, UR34 ;  /* 0x000000220a0a7c20 */ /* 0x000fc80008400000 */
[----:B------:R-:W4:Y:S01]  /*3ea0*/  MUFU.EX2 R29, R29 ;  /* 0x0000001d001d7308 */ /* 0x000f220000000800 */
[----:B-1----:R-:W-:Y:S01]  /*3eb0*/  @!P5 FMUL R24, R24, R24 ;  /* 0x000000181818d220 */ /* 0x002fe20000400000 */
[----:B------:R-:W-:-:S06]  /*3ec0*/  FSETP.GEU.AND P5, PT, R33, -126, PT ;  /* 0xc2fc00002100780b */ /* 0x000fcc0003fae000 */
[----:B------:R-:W1:Y:S01]  /*3ed0*/  MUFU.EX2 R32, R32 ;  /* 0x0000002000207308 */ /* 0x000e620000000800 */
[----:B--2---:R-:W-:Y:S01]  /*3ee0*/  @!P3 FMUL R25, R25, R25 ;  /* 0x000000191919b220 */ /* 0x004fe20000400000 */
[----:B------:R-:W-:-:S05]  /*3ef0*/  FSETP.GEU.AND P3, PT, R36, -126, PT ;  /* 0xc2fc00002400780b */ /* 0x000fca0003f6e000 */
[----:B------:R-:W-:Y:S01]  /*3f00*/  @!P5 FMUL R33, R33, 0.5 ;  /* 0x3f0000002121d820 */ /* 0x000fe20000400000 */
[----:B------:R-:W2:Y:S01]  /*3f10*/  MUFU.EX2 R28, R28 ;  /* 0x0000001c001c7308 */ /* 0x000ea20000000800 */
[----:B----4-:R-:W-:Y:S01]  /*3f20*/  @!P4 FMUL R29, R29, R29 ;  /* 0x0000001d1d1dc220 */ /* 0x010fe20000400000 */
[----:B------:R-:W-:Y:S02]  /*3f30*/  FSETP.GEU.AND P4, PT, R40, -126, PT ;  /* 0xc2fc00002800780b */ /* 0x000fe40003f8e000 */
[----:B---3--:R-:W-:-:S03]  /*3f40*/  FMNMX R5, R12, R5, !PT ;  /* 0x000000050c057209 */ /* 0x008fc60007800000 */
[----:B------:R-:W-:Y:S01]  /*3f50*/  @!P3 FMUL R36, R36, 0.5 ;  /* 0x3f0000002424b820 */ /* 0x000fe20000400000 */
[----:B------:R-:W3:Y:S01]  /*3f60*/  MUFU.EX2 R33, R33 ;  /* 0x0000002100217308 */ /* 0x000ee20000000800 */
[----:B-1----:R-:W-:Y:S01]  /*3f70*/  @!P6 FMUL R32, R32, R32 ;  /* 0x000000202020e220 */ /* 0x002fe20000400000 */
[----:B------:R-:W-:Y:S01]  /*3f80*/  FSETP.GEU.AND P6, PT, R41, -126, PT ;  /* 0xc2fc00002900780b */ /* 0x000fe20003fce000 */
[----:B------:R-:W1:Y:S04]  /*3f90*/  SHFL.BFLY PT, R14, R5, 0x2, 0x1f ;  /* 0x0c401f00050e7f89 */ /* 0x000e6800000e0000 */
[----:B------:R-:W-:Y:S01]  /*3fa0*/  @!P4 FMUL R40, R40, 0.5 ;  /* 0x3f0000002828c820 */ /* 0x000fe20000400000 */
[----:B------:R-:W4:Y:S01]  /*3fb0*/  MUFU.EX2 R36, R36 ;  /* 0x0000002400247308 */ /* 0x000f220000000800 */
[----:B--2---:R-:W-:Y:S01]  /*3fc0*/  @!P2 FMUL R28, R28, R28 ;  /* 0x0000001c1c1ca220 */ /* 0x004fe20000400000 */
[----:B------:R-:W-:-:S05]  /*3fd0*/  FSETP.GEU.AND P2, PT, R37, -126, PT ;  /* 0xc2fc00002500780b */ /* 0x000fca0003f4e000 */
[----:B------:R-:W-:Y:S01]  /*3fe0*/  @!P6 FMUL R41, R41, 0.5 ;  /* 0x3f0000002929e820 */ /* 0x000fe20000400000 */
[----:B------:R-:W2:Y:S01]  /*3ff0*/  MUFU.EX2 R13, R40 ;  /* 0x00000028000d7308 */ /* 0x000ea20000000800 */
[----:B---3--:R-:W-:Y:S01]  /*4000*/  @!P5 FMUL R33, R33, R33 ;  /* 0x000000212121d220 */ /* 0x008fe20000400000 */
[----:B------:R-:W-:-:S05]  /*4010*/  FSETP.GEU.AND P5, PT, R44, -126, PT ;  /* 0xc2fc00002c00780b */ /* 0x000fca0003fae000 */
[----:B------:R-:W-:Y:S01]  /*4020*/  @!P2 FMUL R37, R37, 0.5 ;  /* 0x3f0000002525a820 */ /* 0x000fe20000400000 */
[----:B------:R-:W3:Y:S01]  /*4030*/  MUFU.EX2 R12, R41 ;  /* 0x00000029000c7308 */ /* 0x000ee20000000800 */
[----:B----4-:R-:W-:Y:S01]  /*4040*/  @!P3 FMUL R36, R36, R36 ;  /* 0x000000242424b220 */ /* 0x010fe20000400000 */
[----:B------:R-:W-:Y:S02]  /*4050*/  FSETP.GEU.AND P3, PT, R45, -126, PT ;  /* 0xc2fc00002d00780b */ /* 0x000fe40003f6e000 */
[----:B-1----:R-:W-:-:S03]  /*4060*/  FMNMX R5, R5, R14, !PT ;  /* 0x0000000e05057209 */ /* 0x002fc60007800000 */
[----:B------:R-:W-:Y:S01]  /*4070*/  @!P5 FMUL R44, R44, 0.5 ;  /* 0x3f0000002c2cd820 */ /* 0x000fe20000400000 */
[----:B------:R-:W1:Y:S01]  /*4080*/  MUFU.EX2 R37, R37 ;  /* 0x0000002500257308 */ /* 0x000e620000000800 */
[----:B--2---:R-:W-:Y:S01]  /*4090*/  @!P4 FMUL R13, R13, R13 ;  /* 0x0000000d0d0dc220 */ /* 0x004fe20000400000 */
[----:B------:R-:W-:-:S05]  /*40a0*/  FSETP.GEU.AND P4, PT, R49, -126, PT ;  /* 0xc2fc00003100780b */ /* 0x000fca0003f8e000 */
[----:B------:R-:W-:Y:S01]  /*40b0*/  @!P3 FMUL R45, R45, 0.5 ;  /* 0x3f0000002d2db820 */ /* 0x000fe20000400000 */
[----:B------:R-:W2:Y:S01]  /*40c0*/  MUFU.EX2 R15, R44 ;  /* 0x0000002c000f7308 */ /* 0x000ea20000000800 */
[----:B---3--:R-:W-:Y:S01]  /*40d0*/  @!P6 FMUL R12, R12, R12 ;  /* 0x0000000c0c0ce220 */ /* 0x008fe20000400000 */
[----:B------:R-:W-:-:S03]  /*40e0*/  FSETP.NEU.AND P6, PT, R5, -INF , PT ;  /* 0xff8000000500780b */ /* 0x000fc60003fcd000 */
[----:B------:R-:W-:Y:S01]  /*40f0*/  FADD R9, R25, R12 ;  /* 0x0000000c19097221 */ /* 0x000fe20000000000 */
[----:B------:R-:W-:Y:S01]  /*4100*/  FSEL R40, R5, RZ, P6 ;  /* 0x000000ff05287208 */ /* 0x000fe20003000000 */
[----:B------:R-:W-:Y:S01]  /*4110*/  @!P4 FMUL R49, R49, 0.5 ;  /* 0x3f0000003131c820 */ /* 0x000fe20000400000 */
[----:B------:R-:W3:Y:S01]  /*4120*/  MUFU.EX2 R14, R45 ;  /* 0x0000002d000e7308 */ /* 0x000ee20000000800 */
[----:B-1----:R-:W-:Y:S01]  /*4130*/  @!P2 FMUL R37, R37, R37 ;  /* 0x000000252525a220 */ /* 0x002fe20000400000 */
[----:B------:R-:W-:Y:S01]  /*4140*/  FSETP.GEU.AND P2, PT, R48, -126, PT ;  /* 0xc2fc00003000780b */ /* 0x000fe20003f4e000 */
[----:B------:R-:W-:Y:S01]  /*4150*/  FMUL R41, R40, UR34 ;  /* 0x0000002228297c20 */ /* 0x000fe20008400000 */
[----:B------:R-:W-:Y:S01]  /*4160*/  FSETP.GEU.AND P6, PT, R52, -126, PT ;  /* 0xc2fc00003400780b */ /* 0x000fe20003fce000 */
[----:B------:R-:W-:Y:S01]  /*4170*/  FADD R40, -R40, R11 ;  /* 0x0000000b28287221 */ /* 0x000fe20000000100 */
[----:B------:R-:W-:Y:S01]  /*4180*/  FADD R11, R24, R13 ;  /* 0x0000000d180b7221 */ /* 0x000fe20000000000 */
[--C-:B------:R-:W-:Y:S01]  /*4190*/  FFMA R26, R26, UR34, -R41.reuse ;  /* 0x000000221a1a7c23 */ /* 0x100fe20008000829 */
[----:B------:R-:W1:Y:S01]  /*41a0*/  MUFU.EX2 R8, R49 ;  /* 0x0000003100087308 */ /* 0x000e620000000800 */
[----:B--2---:R-:W-:Y:S01]  /*41b0*/  @!P5 FMUL R15, R15, R15 ;  /* 0x0000000f0f0fd220 */ /* 0x004fe20000400000 */
[----:B------:R-:W-:Y:S01]  /*41c0*/  FSETP.GEU.AND P5, PT, R53, -126, PT ;  /* 0xc2fc00003500780b */ /* 0x000fe20003fae000 */
[--C-:B------:R-:W-:Y:S01]  /*41d0*/  FFMA R30, R30, UR34, -R41.reuse ;  /* 0x000000221e1e7c23 */ /* 0x100fe20008000829 */
[--C-:B------:R-:W-:Y:S01]  /*41e0*/  FFMA R27, R27, UR34, -R41.reuse ;  /* 0x000000221b1b7c23 */ /* 0x100fe20008000829 */
[--C-:B------:R-:W-:Y:S01]  /*41f0*/  FFMA R31, R31, UR34, -R41.reuse ;  /* 0x000000221f1f7c23 */ /* 0x100fe20008000829 */
[--C-:B------:R-:W-:Y:S01]  /*4200*/  FFMA R34, R34, UR34, -R41.reuse ;  /* 0x0000002222227c23 */ /* 0x100fe20008000829 */
[----:B------:R-:W-:Y:S01]  /*4210*/  @!P2 FMUL R48, R48, 0.5 ;  /* 0x3f0000003030a820 */ /* 0x000fe20000400000 */
[--C-:B------:R-:W-:Y:S01]  /*4220*/  FFMA R35, R35, UR34, -R41.reuse ;  /* 0x0000002223237c23 */ /* 0x100fe20008000829 */
[----:B---3--:R-:W-:Y:S01]  /*4230*/  @!P3 FMUL R14, R14, R14 ;  /* 0x0000000e0e0eb220 */ /* 0x008fe20000400000 */
[----:B------:R-:W-:Y:S01]  /*4240*/  FSETP.GEU.AND P3, PT, R26, -126, PT ;  /* 0xc2fc00001a00780b */ /* 0x000fe20003f6e000 */
[----:B------:R-:W2:Y:S01]  /*4250*/  MUFU.EX2 R21, R48 ;  /* 0x0000003000157308 */ /* 0x000ea20000000800 */
[----:B------:R-:W-:Y:S01]  /*4260*/  @!P6 FMUL R52, R52, 0.5 ;  /* 0x3f0000003434e820 */ /* 0x000fe20000400000 */
[--C-:B------:R-:W-:Y:S01]  /*4270*/  FFMA R54, R54, UR34, -R41.reuse ;  /* 0x0000002236367c23 */ /* 0x100fe20008000829 */
[----:B------:R-:W-:Y:S01]  /*4280*/  FFMA R55, R55, UR34, -R41 ;  /* 0x0000002237377c23 */ /* 0x000fe20008000829 */
[----:B------:R-:W-:Y:S01]  /*4290*/  @!P5 FMUL R53, R53, 0.5 ;  /* 0x3f0000003535d820 */ /* 0x000fe20000400000 */
[----:B------:R-:W-:Y:S01]  /*42a0*/  FMUL R112, R40, UR34 ;  /* 0x0000002228707c20 */ /* 0x000fe20008400000 */
[----:B-1----:R-:W-:Y:S01]  /*42b0*/  @!P4 FMUL R8, R8, R8 ;  /* 0x000000080808c220 */ /* 0x002fe20000400000 */
[----:B------:R-:W-:Y:S01]  /*42c0*/  FSETP.GEU.AND P4, PT, R30, -126, PT ;  /* 0xc2fc00001e00780b */ /* 0x000fe20003f8e000 */
[----:B------:R-:W1:Y:S01]  /*42d0*/  MUFU.EX2 R23, R52 ;  /* 0x0000003400177308 */ /* 0x000e620000000800 */
[----:B------:R-:W-:-:S03]  /*42e0*/  F2FP.BF16.F32.PACK_AB R24, R25, R24 ;  /* 0x000000181918723e */ /* 0x000fc600000010ff */
[----:B------:R-:W-:-:S04]  /*42f0*/  @!P3 FMUL R26, R26, 0.5 ;  /* 0x3f0000001a1ab820 */ /* 0x000fc80000400000 */
[----:B------:R-:W3:Y:S01]  /*4300*/  MUFU.EX2 R20, R53 ;  /* 0x0000003500147308 */ /* 0x000ee20000000800 */
[----:B--2---:R-:W-:Y:S01]  /*4310*/  @!P2 FMUL R21, R21, R21 ;  /* 0x000000151515a220 */ /* 0x004fe20000400000 */
[----:B------:R-:W-:Y:S02]  /*4320*/  FSETP.GEU.AND P2, PT, R27, -126, PT ;  /* 0xc2fc00001b00780b */ /* 0x000fe40003f4e000 */
[----:B------:R-:W-:-:S04]  /*4330*/  @!P4 FMUL R30, R30, 0.5 ;  /* 0x3f0000001e1ec820 */ /* 0x000fc80000400000 */
[----:B------:R2:W4:Y:S01]  /*4340*/  MUFU.EX2 R44, R26 ;  /* 0x0000001a002c7308 */ /* 0x0005220000000800 */
[----:B-1----:R-:W-:Y:S01]  /*4350*/  @!P6 FMUL R23, R23, R23 ;  /* 0x000000171717e220 */ /* 0x002fe20000400000 */
[----:B------:R-:W-:-:S05]  /*4360*/  FSETP.GEU.AND P6, PT, R31, -126, PT ;  /* 0xc2fc00001f00780b */ /* 0x000fca0003fce000 */
[----:B------:R-:W-:Y:S01]  /*4370*/  @!P2 FMUL R27, R27, 0.5 ;  /* 0x3f0000001b1ba820 */ /* 0x000fe20000400000 */
[----:B------:R1:W5:Y:S01]  /*4380*/  MUFU.EX2 R48, R30 ;  /* 0x0000001e00307308 */ /* 0x0003620000000800 */
[----:B---3--:R-:W-:Y:S01]  /*4390*/  @!P5 FMUL R20, R20, R20 ;  /* 0x000000141414d220 */ /* 0x008fe20000400000 */
[----:B------:R-:W-:Y:S01]  /*43a0*/  FSETP.GEU.AND P5, PT, R34, -126, PT ;  /* 0xc2fc00002200780b */ /* 0x000fe20003fae000 */
[----:B--2---:R-:W-:-:S04]  /*43b0*/  FFMA R26, R38, UR34, -R41 ;  /* 0x00000022261a7c23 */ /* 0x004fc80008000829 */
[----:B------:R-:W-:Y:S01]  /*43c0*/  @!P6 FMUL R31, R31, 0.5 ;  /* 0x3f0000001f1fe820 */ /* 0x000fe20000400000 */
[----:B------:R2:W3:Y:S01]  /*43d0*/  MUFU.EX2 R45, R27 ;  /* 0x0000001b002d7308 */ /* 0x0004e20000000800 */
[----:B----4-:R-:W-:Y:S01]  /*43e0*/  @!P3 FMUL R44, R44, R44 ;  /* 0x0000002c2c2cb220 */ /* 0x010fe20000400000 */
[----:B------:R-:W-:Y:S01]  /*43f0*/  FSETP.GEU.AND P3, PT, R35, -126, PT ;  /* 0xc2fc00002300780b */ /* 0x000fe20003f6e000 */
[----:B-1----:R-:W-:-:S04]  /*4400*/  FFMA R30, R42, UR34, -R41 ;  /* 0x000000222a1e7c23 */ /* 0x002fc80008000829 */
[----:B------:R-:W-:Y:S01]  /*4410*/  @!P5 FMUL R34, R34, 0.5 ;  /* 0x3f0000002222d820 */ /* 0x000fe20000400000 */
[----:B------:R1:W4:Y:S01]  /*4420*/  MUFU.EX2 R49, R31 ;  /* 0x0000001f00317308 */ /* 0x0003220000000800 */
[----:B--2---:R-:W-:Y:S01]  /*4430*/  FFMA R27, R39, UR34, -R41 ;  /* 0x00000022271b7c23 */ /* 0x004fe20008000829 */
[----:B-----5:R-:W-:-:S04]  /*4440*/  @!P4 FMUL R48, R48, R48 ;  /* 0x000000303030c220 */ /* 0x020fc80000400000 */
[----:B------:R-:W-:Y:S01]  /*4450*/  FSETP.GEU.AND P4, PT, R27, -126, PT ;  /* 0xc2fc00001b00780b */ /* 0x000fe20003f8e000 */
[----:B------:R-:W-:Y:S01]  /*4460*/  @!P3 FMUL R35, R35, 0.5 ;  /* 0x3f0000002323b820 */ /* 0x000fe20000400000 */
[----:B------:R2:W5:Y:S01]  /*4470*/  MUFU.EX2 R38, R34 ;  /* 0x0000002200267308 */ /* 0x0005620000000800 */
[----:B---3--:R-:W-:Y:S01]  /*4480*/  @!P2 FMUL R45, R45, R45 ;  /* 0x0000002d2d2da220 */ /* 0x008fe20000400000 */
[----:B------:R-:W-:Y:S01]  /*4490*/  FSETP.GEU.AND P2, PT, R26, -126, PT ;  /* 0xc2fc00001a00780b */ /* 0x000fe20003f4e000 */
[----:B-1----:R-:W-:-:S03]  /*44a0*/  FFMA R31, R43, UR34, -R41 ;  /* 0x000000222b1f7c23 */ /* 0x002fc60008000829 */
[----:B------:R-:W-:Y:S02]  /*44b0*/  F2FP.BF16.F32.PACK_AB R25, R45, R44 ;  /* 0x0000002c2d19723e */ /* 0x000fe400000010ff */
[----:B------:R-:W1:Y:S01]  /*44c0*/  MUFU.EX2 R39, R35 ;  /* 0x0000002300277308 */ /* 0x000e620000000800 */
[----:B--2---:R-:W-:Y:S01]  /*44d0*/  FFMA R34, R46, UR34, -R41 ;  /* 0x000000222e227c23 */ /* 0x004fe20008000829 */
[----:B----4-:R-:W-:Y:S01]  /*44e0*/  @!P6 FMUL R49, R49, R49 ;  /* 0x000000313131e220 */ /* 0x010fe20000400000 */
[----:B------:R-:W-:Y:S01]  /*44f0*/  @!P4 FMUL R27, R27, 0.5 ;  /* 0x3f0000001b1bc820 */ /* 0x000fe20000400000 */
[----:B------:R-:W-:-:S03]  /*4500*/  FSETP.GEU.AND P6, PT, R30, -126, PT ;  /* 0xc2fc00001e00780b */ /* 0x000fc60003fce000 */
[----:B------:R-:W-:Y:S01]  /*4510*/  @!P2 FMUL R26, R26, 0.5 ;  /* 0x3f0000001a1aa820 */ /* 0x000fe20000400000 */
[----:B------:R2:W3:Y:S01]  /*4520*/  MUFU.EX2 R43, R27 ;  /* 0x0000001b002b7308 */ /* 0x0004e20000000800 */
[----:B-----5:R-:W-:Y:S01]  /*4530*/  @!P5 FMUL R38, R38, R38 ;  /* 0x000000262626d220 */ /* 0x020fe20000400000 */
[----:B------:R-:W-:-:S06]  /*4540*/  FSETP.GEU.AND P5, PT, R31, -126, PT ;  /* 0xc2fc00001f00780b */ /* 0x000fcc0003fae000 */
[----:B------:R4:W5:Y:S01]  /*4550*/  MUFU.EX2 R42, R26 ;  /* 0x0000001a002a7308 */ /* 0x0009620000000800 */
[----:B-1----:R-:W-:Y:S01]  /*4560*/  @!P3 FMUL R39, R39, R39 ;  /* 0x000000272727b220 */ /* 0x002fe20000400000 */
[----:B------:R-:W-:Y:S01]  /*4570*/  FSETP.GEU.AND P3, PT, R34, -126, PT ;  /* 0xc2fc00002200780b */ /* 0x000fe20003f6e000 */
[----:B--2---:R-:W-:Y:S01]  /*4580*/  FFMA R27, R50, UR34, -R41 ;  /* 0x00000022321b7c23 */ /* 0x004fe20008000829 */
[----:B------:R-:W-:-:S03]  /*4590*/  @!P6 FMUL R30, R30, 0.5 ;  /* 0x3f0000001e1ee820 */ /* 0x000fc60000400000 */
[----:B------:R-:W-:Y:S01]  /*45a0*/  @!P5 FMUL R31, R31, 0.5 ;  /* 0x3f0000001f1fd820 */ /* 0x000fe20000400000 */
[----:B------:R1:W2:Y:S01]  /*45b0*/  MUFU.EX2 R53, R30 ;  /* 0x0000001e00357308 */ /* 0x0002a20000000800 */
[----:B----4-:R-:W-:Y:S01]  /*45c0*/  FFMA R26, R47, UR34, -R41 ;  /* 0x000000222f1a7c23 */ /* 0x010fe20008000829 */
[----:B---3--:R-:W-:Y:S01]  /*45d0*/  @!P4 FMUL R43, R43, R43 ;  /* 0x0000002b2b2bc220 */ /* 0x008fe20000400000 */
[----:B------:R-:W-:-:S04]  /*45e0*/  FSETP.GEU.AND P4, PT, R27, -126, PT ;  /* 0xc2fc00001b00780b */ /* 0x000fc80003f8e000 */
[----:B------:R-:W-:Y:S01]  /*45f0*/  @!P3 FMUL R34, R34, 0.5 ;  /* 0x3f0000002222b820 */ /* 0x000fe20000400000 */
[----:B------:R3:W4:Y:S01]  /*4600*/  MUFU.EX2 R46, R31 ;  /* 0x0000001f002e7308 */ /* 0x0007220000000800 */
[----:B-----5:R-:W-:Y:S01]  /*4610*/  @!P2 FMUL R42, R42, R42 ;  /* 0x0000002a2a2aa220 */ /* 0x020fe20000400000 */
[----:B------:R-:W-:Y:S01]  /*4620*/  FSETP.GEU.AND P2, PT, R26, -126, PT ;  /* 0xc2fc00001a00780b */ /* 0x000fe20003f4e000 */
[----:B-1----:R-:W-:-:S05]  /*4630*/  FFMA R30, R51, UR34, -R41 ;  /* 0x00000022331e7c23 */ /* 0x002fca0008000829 */
[----:B------:R1:W5:Y:S01]  /*4640*/  MUFU.EX2 R47, R34 ;  /* 0x00000022002f7308 */ /* 0x0003620000000800 */
[----:B------:R-:W-:Y:S01]  /*4650*/  @!P4 FMUL R27, R27, 0.5 ;  /* 0x3f0000001b1bc820 */ /* 0x000fe20000400000 */
[----:B--2---:R-:W-:Y:S01]  /*4660*/  @!P6 FMUL R53, R53, R53 ;  /* 0x000000353535e220 */ /* 0x004fe20000400000 */
[----:B------:R-:W-:Y:S01]  /*4670*/  FSETP.GEU.AND P6, PT, R30, -126, PT ;  /* 0xc2fc00001e00780b */ /* 0x000fe20003fce000 */
[----:B---3--:R-:W-:-:S03]  /*4680*/  FADD R31, R36, R23 ;  /* 0x00000017241f7221 */ /* 0x008fc60000000000 */
[----:B------:R-:W-:Y:S01]  /*4690*/  @!P2 FMUL R26, R26, 0.5 ;  /* 0x3f0000001a1aa820 */ /* 0x000fe20000400000 */
[----:B------:R2:W3:Y:S01]  /*46a0*/  MUFU.EX2 R51, R27 ;  /* 0x0000001b00337308 */ /* 0x0004e20000000800 */
[----:B----4-:R-:W-:Y:S01]  /*46b0*/  @!P5 FMUL R46, R46, R46 ;  /* 0x0000002e2e2ed220 */ /* 0x010fe20000400000 */
[----:B------:R-:W-:Y:S01]  /*46c0*/  FSETP.GEU.AND P5, PT, R54, -126, PT ;  /* 0xc2fc00003600780b */ /* 0x000fe20003fae000 */
[----:B-1----:R-:W-:-:S05]  /*46d0*/  FADD R34, R37, R20 ;  /* 0x0000001425227221 */ /* 0x002fca0000000000 */
[----:B------:R1:W4:Y:S01]  /*46e0*/  MUFU.EX2 R50, R26 ;  /* 0x0000001a00327308 */ /* 0x0003220000000800 */
[----:B-----5:R-:W-:Y:S01]  /*46f0*/  @!P3 FMUL R47, R47, R47 ;  /* 0x0000002f2f2fb220 */ /* 0x020fe20000400000 */
[----:B------:R-:W-:Y:S01]  /*4700*/  FSETP.GEU.AND P3, PT, R55, -126, PT ;  /* 0xc2fc00003700780b */ /* 0x000fe20003f6e000 */
[----:B------:R-:W-:Y:S01]  /*4710*/  @!P6 FMUL R30, R30, 0.5 ;  /* 0x3f0000001e1ee820 */ /* 0x000fe20000400000 */
[----:B--2---:R-:W-:-:S03]  /*4720*/  FADD R27, R29, R14 ;  /* 0x0000000e1d1b7221 */ /* 0x004fc60000000000 */
[----:B------:R-:W-:Y:S01]  /*4730*/  @!P5 FMUL R54, R54, 0.5 ;  /* 0x3f0000003636d820 */ /* 0x000fe20000400000 */
[----:B------:R2:W5:Y:S01]  /*4740*/  MUFU.EX2 R52, R30 ;  /* 0x0000001e00347308 */ /* 0x0005620000000800 */
[----:B---3--:R-:W-:Y:S01]  /*4750*/  @!P4 FMUL R51, R51, R51 ;  /* 0x000000333333c220 */ /* 0x008fe20000400000 */
[----:B------:R-:W-:Y:S01]  /*4760*/  FSETP.GEU.AND P4, PT, R112, -126, PT ;  /* 0xc2fc00007000780b */ /* 0x000fe20003f8e000 */
[----:B-1----:R-:W-:Y:S01]  /*4770*/  FADD R26, R33, R8 ;  /* 0x00000008211a7221 */ /* 0x002fe20000000000 */
[----:B------:R-:W-:-:S03]  /*4780*/  FADD R34, R27, R34 ;  /* 0x000000221b227221 */ /* 0x000fc60000000000 */
[----:B------:R-:W-:Y:S01]  /*4790*/  @!P3 FMUL R55, R55, 0.5 ;  /* 0x3f0000003737b820 */ /* 0x000fe20000400000 */
[----:B------:R1:W3:Y:S01]  /*47a0*/  MUFU.EX2 R41, R54 ;  /* 0x0000003600297308 */ /* 0x0002e20000000800 */
[----:B----4-:R-:W-:Y:S01]  /*47b0*/  @!P2 FMUL R50, R50, R50 ;  /* 0x000000323232a220 */ /* 0x010fe20000400000 */
[----:B------:R-:W-:Y:S01]  /*47c0*/  FSETP.GEU.AND P2, PT, R10, -126, PT ;  /* 0xc2fc00000a00780b */ /* 0x000fe20003f4e000 */
[----:B------:R-:W-:Y:S01]  /*47d0*/  FADD R35, R9, R26 ;  /* 0x0000001a09237221 */ /* 0x000fe20000000000 */
[----:B--2---:R-:W-:Y:S01]  /*47e0*/  FADD R30, R32, R21 ;  /* 0x00000015201e7221 */ /* 0x004fe20000000000 */
[----:B------:R-:W-:Y:S02]  /*47f0*/  FADD R26, R28, R15 ;  /* 0x0000000f1c1a7221 */ /* 0x000fe40000000000 */
[----:B------:R-:W-:Y:S01]  /*4800*/  @!P4 FMUL R112, R112, 0.5 ;  /* 0x3f0000007070c820 */ /* 0x000fe20000400000 */
[----:B------:R2:W4:Y:S01]  /*4810*/  MUFU.EX2 R40, R55 ;  /* 0x0000003700287308 */ /* 0x0005220000000800 */
[----:B-----5:R-:W-:Y:S01]  /*4820*/  @!P6 FMUL R52, R52, R52 ;  /* 0x000000343434e220 */ /* 0x020fe20000400000 */
[----:B------:R-:W-:Y:S01]  /*4830*/  FADD R11, R11, R30 ;  /* 0x0000001e0b0b7221 */ /* 0x000fe20000000000 */
[----:B------:R-:W-:Y:S01]  /*4840*/  FADD R26, R26, R31 ;  /* 0x0000001f1a1a7221 */ /* 0x000fe20000000000 */
[----:B------:R-:W-:Y:S01]  /*4850*/  FADD R30, R45, R46 ;  /* 0x0000002e2d1e7221 */ /* 0x000fe20000000000 */
[----:B------:R-:W-:Y:S01]  /*4860*/  FADD R113, R39, R52 ;  /* 0x0000003427717221 */ /* 0x000fe20000000000 */
[----:B-1----:R-:W-:Y:S01]  /*4870*/  FADD R54, R49, R50 ;  /* 0x0000003231367221 */ /* 0x002fe20000000000 */
[----:B------:R-:W-:Y:S01]  /*4880*/  @!P2 FMUL R10, R10, 0.5 ;  /* 0x3f0000000a0aa820 */ /* 0x000fe20000400000 */
[----:B------:R1:W5:Y:S01]  /*4890*/  MUFU.EX2 R27, R112 ;  /* 0x00000070001b7308 */ /* 0x0003620000000800 */
[----:B---3--:R-:W-:Y:S01]  /*48a0*/  @!P5 FMUL R41, R41, R41 ;  /* 0x000000292929d220 */ /* 0x008fe20000400000 */
[----:B--2---:R-:W-:Y:S01]  /*48b0*/  FADD R55, R38, R51 ;  /* 0x0000003326377221 */ /* 0x004fe20000000000 */
[----:B------:R-:W-:Y:S01]  /*48c0*/  FADD R31, R48, R47 ;  /* 0x0000002f301f7221 */ /* 0x000fe20000000000 */
[----:B------:R-:W-:Y:S01]  /*48d0*/  FADD R30, R30, R113 ;  /* 0x000000711e1e7221 */ /* 0x000fe20000000000 */
[----:B------:R-:W-:Y:S01]  /*48e0*/  FADD R34, R35, R34 ;  /* 0x0000002223227221 */ /* 0x000fe20000000000 */
[----:B------:R-:W-:Y:S01]  /*48f0*/  FADD R11, R11, R26 ;  /* 0x0000001a0b0b7221 */ /* 0x000fe20000000000 */
[----:B------:R-:W-:Y:S01]  /*4900*/  F2FP.BF16.F32.PACK_AB R26, R29, R28 ;  /* 0x0000001c1d1a723e */ /* 0x000fe200000010ff */
[----:B------:R2:W3:Y:S01]  /*4910*/  MUFU.EX2 R9, R10 ;  /* 0x0000000a00097308 */ /* 0x0004e20000000800 */
[----:B----4-:R-:W-:Y:S01]  /*4920*/  @!P3 FMUL R40, R40, R40 ;  /* 0x000000282828b220 */ /* 0x010fe20000400000 */
[----:B-1----:R-:W-:Y:S01]  /*4930*/  FADD R112, R42, R41 ;  /* 0x000000292a707221 */ /* 0x002fe20000000000 */
[----:B------:R-:W-:Y:S01]  /*4940*/  FADD R34, R11, R34 ;  /* 0x000000220b227221 */ /* 0x000fe20000000000 */
[----:B------:R-:W-:Y:S01]  /*4950*/  F2FP.BF16.F32.PACK_AB R28, R33, R32 ;  /* 0x00000020211c723e */ /* 0x000fe200000010ff */
[----:B------:R-:W-:Y:S01]  /*4960*/  FADD R115, R43, R40 ;  /* 0x000000282b737221 */ /* 0x000fe20000000000 */
[----:B------:R-:W-:Y:S01]  /*4970*/  FADD R31, R31, R112 ;  /* 0x000000701f1f7221 */ /* 0x000fe20000000000 */
[----:B------:R-:W-:Y:S01]  /*4980*/  F2FP.BF16.F32.PACK_AB R45, R46, R53 ;  /* 0x000000352e2d723e */ /* 0x000fe200000010ff */
[----:B--2---:R-:W-:Y:S01]  /*4990*/  FADD R10, R44, R53 ;  /* 0x000000352c0a7221 */ /* 0x004fe20000000000 */
[----:B------:R-:W-:Y:S01]  /*49a0*/  FADD R115, R54, R115 ;  /* 0x0000007336737221 */ /* 0x000fe20000000000 */
[----:B-----5:R-:W-:Y:S01]  /*49b0*/  @!P4 FMUL R27, R27, R27 ;  /* 0x0000001b1b1bc220 */ /* 0x020fe20000400000 */
[----:B------:R-:W-:Y:S01]  /*49c0*/  F2FP.BF16.F32.PACK_AB R29, R39, R38 ;  /* 0x00000026271d723e */ /* 0x000fe200000010ff */
[----:B------:R-:W-:Y:S01]  /*49d0*/  FADD R10, R10, R55 ;  /* 0x000000370a0a7221 */ /* 0x000fe20000000000 */
[----:B------:R-:W-:Y:S01]  /*49e0*/  FADD R115, R30, R115 ;  /* 0x000000731e737221 */ /* 0x000fe20000000000 */
[-C--:B------:R-:W-:Y:S01]  /*49f0*/  FMUL R106, R106, R27.reuse ;  /* 0x0000001b6a6a7220 */ /* 0x080fe20000400000 */
[----:B------:R-:W-:Y:S01]  /*4a00*/  FMUL R107, R107, R27 ;  /* 0x0000001b6b6b7220 */ /* 0x000fe20000400000 */
[----:B------:R-:W-:Y:S01]  /*4a10*/  FADD R10, R10, R31 ;  /* 0x0000001f0a0a7221 */ /* 0x000fe20000000000 */
[----:B---3--:R-:W-:Y:S01]  /*4a20*/  @!P2 FMUL R9, R9, R9 ;  /* 0x000000090909a220 */ /* 0x008fe20000400000 */
[-C--:B------:R-:W-:Y:S01]  /*4a30*/  FMUL R110, R110, R27.reuse ;  /* 0x0000001b6e6e7220 */ /* 0x080fe20000400000 */
[-C--:B------:R-:W-:Y:S01]  /*4a40*/  FMUL R111, R111, R27.reuse ;  /* 0x0000001b6f6f7220 */ /* 0x080fe20000400000 */
[----:B------:R-:W-:Y:S01]  /*4a50*/  FADD R10, R10, R115 ;  /* 0x000000730a0a7221 */ /* 0x000fe20000000000 */
[----:B------:R-:W-:Y:S01]  /*4a60*/  FFMA R0, R9, R0, R34 ;  /* 0x0000000009007223 */ /* 0x000fe20000000022 */
[-C--:B------:R-:W-:Y:S01]  /*4a70*/  FMUL R98, R98, R27.reuse ;  /* 0x0000001b62627220 */ /* 0x080fe20000400000 */
[-C--:B------:R-:W-:Y:S01]  /*4a80*/  FMUL R99, R99, R27.reuse ;  /* 0x0000001b63637220 */ /* 0x080fe20000400000 */
[----:B------:R-:W-:Y:S01]  /*4a90*/  FFMA R6, R27, R6, R10 ;  /* 0x000000061b067223 */ /* 0x000fe2000000000a */
[----:B------:R-:W-:Y:S01]  /*4aa0*/  SHF.L.U32 R10, R19, 0x1f, RZ ;  /* 0x0000001f130a7819 */ /* 0x000fe200000006ff */
[-C--:B------:R-:W-:Y:S01]  /*4ab0*/  FMUL R102, R102, R27.reuse ;  /* 0x0000001b66667220 */ /* 0x080fe20000400000 */
[-C--:B------:R-:W-:Y:S01]  /*4ac0*/  FMUL R103, R103, R27.reuse ;  /* 0x0000001b67677220 */ /* 0x080fe20000400000 */
[-C--:B------:R-:W-:Y:S01]  /*4ad0*/  FMUL R90, R90, R27.reuse ;  /* 0x0000001b5a5a7220 */ /* 0x080fe20000400000 */
[----:B------:R1:W2:Y:S01]  /*4ae0*/  SYNCS.PHASECHK.TRANS64.TRYWAIT P2, [UR6+0x1aa00], R10 ;  /* 0x01aa000aff0075a7 */ /* 0x0002a20008040146 */
[-C--:B------:R-:W-:Y:S01]  /*4af0*/  FMUL R91, R91, R27.reuse ;  /* 0x0000001b5b5b7220 */ /* 0x080fe20000400000 */
        /* <DEDUP_REMOVED lines=17> */
[----:B------:R-:W-:Y:S01]  /*4c10*/  FMUL R63, R63, R27 ;  /* 0x0000001b3f3f7220 */ /* 0x000fe20000400000 */
        /* <DEDUP_REMOVED lines=28> */
[----:B------:R-:W-:-:S02]  /*4de0*/  F2FP.BF16.F32.PACK_AB R27, R49, R48 ;  /* 0x00000030311b723e */ /* 0x000fc400000010ff */
[----:B------:R-:W-:Y:S02]  /*4df0*/  F2FP.BF16.F32.PACK_AB R30, R37, R36 ;  /* 0x00000024251e723e */ /* 0x000fe400000010ff */
[----:B------:R-:W-:Y:S02]  /*4e00*/  F2FP.BF16.F32.PACK_AB R31, R43, R42 ;  /* 0x0000002a2b1f723e */ /* 0x000fe400000010ff */
[----:B------:R-:W-:Y:S02]  /*4e10*/  F2FP.BF16.F32.PACK_AB R44, R12, R13 ;  /* 0x0000000d0c2c723e */ /* 0x000fe400000010ff */
[----:B------:R-:W-:Y:S02]  /*4e20*/  F2FP.BF16.F32.PACK_AB R46, R14, R15 ;  /* 0x0000000f0e2e723e */ /* 0x000fe400000010ff */
[----:B------:R-:W-:Y:S02]  /*4e30*/  F2FP.BF16.F32.PACK_AB R47, R50, R47 ;  /* 0x0000002f322f723e */ /* 0x000fe400000010ff */
[----:B------:R-:W-:-:S02]  /*4e40*/  F2FP.BF16.F32.PACK_AB R32, R8, R21 ;  /* 0x000000150820723e */ /* 0x000fc400000010ff */
[----:B------:R-:W-:Y:S02]  /*4e50*/  F2FP.BF16.F32.PACK_AB R33, R52, R51 ;  /* 0x000000333421723e */ /* 0x000fe400000010ff */
[----:B------:R-:W-:Y:S01]  /*4e60*/  F2FP.BF16.F32.PACK_AB R34, R20, R23 ;  /* 0x000000171422723e */ /* 0x000fe200000010ff */
[----:B-12---:R-:W-:Y:S06]  /*4e70*/  @!P0 BRA `(.L_x_29) ;  /* 0x0000000000048947 */ /* 0x006fec0003800000 */
[----:B------:R-:W-:Y:S01]  /*4e80*/  BPT.TRAP 0x1 ;  /* 0x000000040000795c */ /* 0x000fe20000300000 */
.L_x_29:
[----:B------:R-:W-:Y:S05]  /*4e90*/  @P2 BRA `(.L_x_30) ;  /* 0x0000000000082947 */ /* 0x000fea0003800000 */
[----:B------:R-:W1:Y:S02]  /*4ea0*/  SYNCS.PHASECHK.TRANS64.TRYWAIT P2, [UR6+0x1aa00], R10 ;  /* 0x01aa000aff0075a7 */ /* 0x000e640008040146 */
[----:B-1----:R-:W-:Y:S05]  /*4eb0*/  @!P2 BRA `(.L_x_31) ;  /* 0x0000007800c4a947 */ /* 0x002fea0003800000 */
.L_x_30:
        /* <DEDUP_REMOVED lines=8> */
[----:B------:R-:W-:Y:S01]  /*4f40*/  HGMMA.64x16x16.F32.BF16 R104, R24, gdesc[UR4].tnspB, R104, gsb0 ;  /* 0x4020000418687df0 */ /* 0x000fe20008001868 */
[----:B------:R-:W-:Y:S01]  /*4f50*/  UMOV UR6, UR14 ;  /* 0x0000000e00067c82 */ /* 0x000fe20008000000 */
[----:B------:R-:W-:Y:S01]  /*4f60*/  UMOV UR7, 0xc0000010 ;  /* 0xc000001000077882 */ /* 0x000fe20000000000 */
[----:B------:R-:W-:-:S02]  /*4f70*/  UIADD3 UR19, UR11, 0x200, URZ ;  /* 0x000002000b137890 */ /* 0x000fc4000fffe03f */
        /* <DEDUP_REMOVED lines=156> */
.L_x_32:
[----:B------:R-:W-:-:S04]  /*5940*/  ULEA UR6, UR33, UR36, 0x3 ;  /* 0x0000002421067291 */ /* 0x000fc8000f8e183f */
[----:B------:R-:W-:-:S04]  /*5950*/  UIADD3 UR6, UR6, 0x1aa28, URZ ;  /* 0x0001aa2806067890 */ /* 0x000fc8000fffe03f */
[----:B------:R-:W-:-:S09]  /*5960*/  UPRMT UR6, URZ, 0x654, UR6 ;  /* 0x000006543f067896 */ /* 0x000fd20008000006 */
[----:B------:R-:W-:Y:S01]  /*5970*/  SYNCS.ARRIVE.TRANS64.RED.A1T0 RZ, [UR6], RZ ;  /* 0x000000ffffff79a7 */ /* 0x000fe20008100406 */
[----:B------:R-:W-:Y:S05]  /*5980*/  @P1 BRA `(.L_x_33) ;  /* 0x0000000000041947 */ /* 0x000fea0003800000 */
[----:B------:R-:W-:Y:S01]  /*5990*/  BPT.TRAP 0x1 ;  /* 0x000000040000795c */ /* 0x000fe20000300000 */
.L_x_33:
[----:B------:R-:W-:-:S04]  /*59a0*/  UIADD3 UR33, UR33, 0x1, URZ ;  /* 0x0000000121217890 */ /* 0x000fc8000fffe03f */
[----:B------:R-:W-:-:S04]  /*59b0*/  UISETP.NE.AND UP0, UPT, UR33, 0x5, UPT ;  /* 0x000000052100788c */ /* 0x000fc8000bf05270 */
[----:B------:R-:W-:Y:S01]  /*59c0*/  USEL UR33, UR33, URZ, UP0 ;  /* 0x0000003f21217287 */ /* 0x000fe20008000000 */
[----:B------:R-:W-:Y:S11]  /*59d0*/  @!P0 BRA `(.L_x_34) ;  /* 0x0000000000048947 */ /* 0x000ff60003800000 */
[----:B------:R-:W-:Y:S01]  /*59e0*/  BPT.TRAP 0x1 ;  /* 0x000000040000795c */ /* 0x000fe20000300000 */
.L_x_34:
[----:B------:R-:W-:-:S04]  /*59f0*/  ULEA UR6, UR33, UR36, 0x3 ;  /* 0x0000002421067291 */ /* 0x000fc8000f8e183f */
[----:B------:R-:W-:-:S04]  /*5a00*/  UIADD3 UR6, UR6, 0x1aa28, URZ ;  /* 0x0001aa2806067890 */ /* 0x000fc8000fffe03f */
[----:B------:R-:W-:-:S09]  /*5a10*/  UPRMT UR6, URZ, 0x654, UR6 ;  /* 0x000006543f067896 */ /* 0x000fd20008000006 */
[----:B------:R-:W-:Y:S01]  /*5a20*/  SYNCS.ARRIVE.TRANS64.RED.A1T0 RZ, [UR6], RZ ;  /* 0x000000ffffff79a7 */ /* 0x000fe20008100406 */
[----:B------:R-:W-:Y:S05]  /*5a30*/  @P1 BRA `(.L_x_35) ;  /* 0x0000000000041947 */ /* 0x000fea0003800000 */
[----:B------:R-:W-:Y:S01]  /*5a40*/  BPT.TRAP 0x1 ;  /* 0x000000040000795c */ /* 0x000fe20000300000 */
.L_x_35:
[----:B------:R-:W-:Y:S01]  /*5a50*/  UIADD3 UR10, UR10, 0x1, URZ ;  /* 0x000000010a0a7890 */ /* 0x000fe2000fffe03f */
[C---:B------:R-:W-:Y:S01]  /*5a60*/  ISETP.GT.AND P2, PT, R7.reuse, 0x2, PT ;  /* 0x000000020700780c */ /* 0x040fe20003f44270 */
[----:B------:R-:W-:Y:S01]  /*5a70*/  UIADD3 UR33, UR33, 0x1, URZ ;  /* 0x0000000121217890 */ /* 0x000fe2000fffe03f */
[----:B------:R-:W-:Y:S01]  /*5a80*/  VIADD R7, R7, 0xffffffff ;  /* 0xffffffff07077836 */ /* 0x000fe20000000000 */
[----:B------:R-:W-:Y:S01]  /*5a90*/  UISETP.NE.AND UP1, UPT, UR10, 0x5, UPT ;  /* 0x000000050a00788c */ /* 0x000fe2000bf25270 */
[----:B------:R-:W-:Y:S01]  /*5aa0*/  IADD3 R3, R3, 0x40, RZ ;  /* 0x0000004003037810 */ /* 0x000fe20007ffe0ff */
[----:B------:R-:W-:Y:S01]  /*5ab0*/  UISETP.NE.AND UP0, UPT, UR33, 0x5, UPT ;  /* 0x000000052100788c */ /* 0x000fe2000bf05270 */
[----:B-1----:R-:W-:Y:S01]  /*5ac0*/  IMAD.MOV.U32 R9, RZ, RZ, R4 ;  /* 0x000000ffff097224 */ /* 0x002fe200078e0004 */
[----:B------:R-:W-:Y:S01]  /*5ad0*/  USEL UR6, URZ, 0x1, UP1 ;  /* 0x000000013f067887 */ /* 0x000fe20008800000 */
[----:B------:R-:W-:Y:S01]  /*5ae0*/  MOV R11, R5 ;  /* 0x00000005000b7202 */ /* 0x000fe20000000f00 */
[----:B------:R-:W-:-:S02]  /*5af0*/  USEL UR33, UR33, URZ, UP0 ;  /* 0x0000003f21217287 */ /* 0x000fc40008000000 */
[----:B------:R-:W-:Y:S02]  /*5b00*/  USEL UR53, UR10, URZ, UP1 ;  /* 0x0000003f0a357287 */ /* 0x000fe40008800000 */
[----:B------:R-:W-:Y:S01]  /*5b10*/  LOP3.LUT R19, R19, UR6, RZ, 0x3c, !PT ;  /* 0x0000000613137c12 */ /* 0x000fe2000f8e3cff */
[----:B------:R-:W-:Y:S09]  /*5b20*/  @P2 BRA `(.L_x_36) ;  /* 0xffffffdc00002947 */ /* 0x000ff2000383ffff */
.L_x_25:
[----:B------:R-:W-:-:S13]  /*5b30*/  ISETP.GE.AND P2, PT, R7, 0x1, PT ;  /* 0x000000010700780c */ /* 0x000fda0003f46270 */
[----:B------:R-:W-:Y:S05]  /*5b40*/  @!P2 BRA `(.L_x_37) ;  /* 0x000000280014a947 */ /* 0x000fea0003800000 */
[----:B------:R-:W-:Y:S01]  /*5b50*/  IMAD.MOV.U32 R8, RZ, RZ, R4 ;  /* 0x000000ffff087224 */ /* 0x000fe200078e0004 */
[----:B------:R-:W-:Y:S01]  /*5b60*/  MOV R9, R5 ;  /* 0x0000000500097202 */ /* 0x000fe20000000f00 */
[----:B------:R-:W-:Y:S01]  /*5b70*/  ULDC UR35, c[0x0][0x28c] ;  /* 0x0000a30000237ab9 */ /* 0x000fe20000000800 */
[----:B------:R-:W-:-:S05]  /*5b80*/  ULDC UR34, c[0x0][0x604] ;  /* 0x0001810000227ab9 */ /* 0x000fca0000000800 */
.L_x_48:
[----:B------:R-:W-:Y:S05]  /*5b90*/  @!P0 BRA `(.L_x_38) ;  /* 0x0000000000048947 */ /* 0x000fea0003800000 */
[----:B------:R-:W-:Y:S01]  /*5ba0*/  BPT.TRAP 0x1 ;  /* 0x000000040000795c */ /* 0x000fe20000300000 */
.L_x_38:
[----:B------:R-:W-:Y:S01]  /*5bb0*/  ULEA UR6, UR53, UR36, 0x3 ;  /* 0x0000002435067291 */ /* 0x000fe2000f8e183f */
[----:B------:R-:W-:-:S08]  /*5bc0*/  SHF.L.U32 R4, R19, 0x1f, RZ ;  /* 0x0000001f13047819 */ /* 0x000fd000000006ff */
[----:B------:R-:W1:Y:S02]  /*5bd0*/  SYNCS.PHASECHK.TRANS64.TRYWAIT P2, [UR6+0x1aa00], R4 ;  /* 0x01aa0004ff0075a7 */ /* 0x000e640008040146 */
[----:B-1----:R-:W-:Y:S05]  /*5be0*/  @!P2 BRA `(.L_x_39) ;  /* 0x0000006c0090a947 */ /* 0x002fea0003800000 */
.L_x_136:
        /* <DEDUP_REMOVED lines=42> */
.L_x_40:
[C---:B-1----:R-:W-:Y:S01]  /*5e90*/  VIADD R4, R3.reuse, 0x1 ;  /* 0x0000000103047836 */ /* 0x042fe20000000000 */
[C---:B------:R-:W-:Y:S01]  /*5ea0*/  IADD3 R5, R3.reuse, 0x8, RZ ;  /* 0x0000000803057810 */ /* 0x040fe20007ffe0ff */
[C---:B------:R-:W-:Y:S01]  /*5eb0*/  VIADD R10, R3.reuse, 0x9 ;  /* 0x00000009030a7836 */ /* 0x040fe20000000000 */
[C---:B------:R-:W-:Y:S01]  /*5ec0*/  ISETP.GE.AND P5, PT, R3.reuse, UR35, PT ;  /* 0x0000002303007c0c */ /* 0x040fe2000bfa6270 */
[----:B------:R-:W-:Y:S01]  /*5ed0*/  ULEA UR6, UR10, UR36, 0x3 ;  /* 0x000000240a067291 */ /* 0x000fe2000f8e183f */
[----:B------:R-:W-:Y:S02]  /*5ee0*/  ISETP.GE.AND P6, PT, R4, UR35, PT ;  /* 0x0000002304007c0c */ /* 0x000fe4000bfc6270 */
[----:B------:R-:W-:Y:S02]  /*5ef0*/  IADD3 R4, R3, 0x10, RZ ;  /* 0x0000001003047810 */ /* 0x000fe40007ffe0ff */
[----:B------:R-:W-:Y:S02]  /*5f00*/  ISETP.GE.AND P3, PT, R5, UR35, PT ;  /* 0x0000002305007c0c */ /* 0x000fe4000bf66270 */
[----:B------:R-:W-:Y:S01]  /*5f10*/  ISETP.GE.AND P4, PT, R4, UR35, PT ;  /* 0x0000002304007c0c */ /* 0x000fe2000bf86270 */
[C---:B------:R-:W-:Y:S01]  /*5f20*/  VIADD R4, R3.reuse, 0x11 ;  /* 0x0000001103047836 */ /* 0x040fe20000000000 */
[----:B------:R-:W-:-:S02]  /*5f30*/  IADD3 R5, R3, 0x18, RZ ;  /* 0x0000001803057810 */ /* 0x000fc40007ffe0ff */
[----:B------:R-:W-:Y:S02]  /*5f40*/  FSEL R26, R26, -INF , !P5 ;  /* 0xff8000001a1a7808 */ /* 0x000fe40006800000 */
[----:B------:R-:W-:Y:S02]  /*5f50*/  FSEL R25, R25, -INF , !P6 ;  /* 0xff80000019197808 */ /* 0x000fe40007000000 */
[----:B------:R-:W-:Y:S02]  /*5f60*/  FSEL R27, R27, -INF , !P6 ;  /* 0xff8000001b1b7808 */ /* 0x000fe40007000000 */
[----:B------:R-:W-:Y:S01]  /*5f70*/  ISETP.GE.AND P6, PT, R5, UR35, PT ;  /* 0x0000002305007c0c */ /* 0x000fe2000bfc6270 */
[----:B------:R-:W-:Y:S01]  /*5f80*/  VIADD R5, R3, 0x19 ;  /* 0x0000001903057836 */ /* 0x000fe20000000000 */
[----:B------:R-:W-:Y:S02]  /*5f90*/  FSEL R11, R24, -INF , !P5 ;  /* 0xff800000180b7808 */ /* 0x000fe40006800000 */
[----:B------:R-:W-:-:S02]  /*5fa0*/  ISETP.GE.AND P5, PT, R4, UR35, PT ;  /* 0x0000002304007c0c */ /* 0x000fc4000bfa6270 */
[----:B------:R-:W-:Y:S02]  /*5fb0*/  FMNMX R4, R26, R9, !PT ;  /* 0x000000091a047209 */ /* 0x000fe40007800000 */
[----:B------:R-:W-:Y:S02]  /*5fc0*/  FSEL R28, R28, -INF , !P3 ;  /* 0xff8000001c1c7808 */ /* 0x000fe40005800000 */
[----:B------:R-:W-:Y:S02]  /*5fd0*/  FSEL R30, R30, -INF , !P3 ;  /* 0xff8000001e1e7808 */ /* 0x000fe40005800000 */
[----:B------:R-:W-:Y:S02]  /*5fe0*/  ISETP.GE.AND P3, PT, R5, UR35, PT ;  /* 0x0000002305007c0c */ /* 0x000fe4000bf66270 */
[----:B------:R-:W-:Y:S02]  /*5ff0*/  ISETP.GE.AND P2, PT, R10, UR35, PT ;  /* 0x000000230a007c0c */ /* 0x000fe4000bf46270 */
[----:B------:R-:W-:-:S02]  /*6000*/  FMNMX R5, R27, R4, !PT ;  /* 0x000000041b057209 */ /* 0x000fc40007800000 */
[----:B------:R-:W-:Y:S02]  /*6010*/  FSEL R31, R31, -INF , !P2 ;  /* 0xff8000001f1f7808 */ /* 0x000fe40005000000 */
[----:B------:R-:W-:Y:S02]  /*6020*/  FMNMX R4, R30, R5, !PT ;  /* 0x000000051e047209 */ /* 0x000fe40007800000 */
[----:B------:R-:W-:Y:S02]  /*6030*/  FSEL R34, R34, -INF , !P4 ;  /* 0xff80000022227808 */ /* 0x000fe40006000000 */
[----:B------:R-:W-:Y:S02]  /*6040*/  FMNMX R5, R31, R4, !PT ;  /* 0x000000041f057209 */ /* 0x000fe40007800000 */
[----:B------:R-:W-:Y:S02]  /*6050*/  IADD3 R10, R3, 0x20, RZ ;  /* 0x00000020030a7810 */ /* 0x000fe40007ffe0ff */
[----:B------:R-:W-:-:S02]  /*6060*/  FSEL R35, R35, -INF , !P5 ;  /* 0xff80000023237808 */ /* 0x000fc40006800000 */
[----:B------:R-:W-:Y:S02]  /*6070*/  FMNMX R4, R34, R5, !PT ;  /* 0x0000000522047209 */ /* 0x000fe40007800000 */
[----:B------:R-:W-:Y:S02]  /*6080*/  FSEL R29, R29, -INF , !P2 ;  /* 0xff8000001d1d7808 */ /* 0x000fe40005000000 */
[----:B------:R-:W-:Y:S01]  /*6090*/  ISETP.GE.AND P2, PT, R10, UR35, PT ;  /* 0x000000230a007c0c */ /* 0x000fe2000bf46270 */
[----:B------:R-:W-:Y:S01]  /*60a0*/  VIADD R10, R3, 0x21 ;  /* 0x00000021030a7836 */ /* 0x000fe20000000000 */
[----:B------:R-:W-:Y:S02]  /*60b0*/  FSEL R38, R38, -INF , !P6 ;  /* 0xff80000026267808 */ /* 0x000fe40007000000 */
[----:B------:R-:W-:Y:S02]  /*60c0*/  FMNMX R5, R35, R4, !PT ;  /* 0x0000000423057209 */ /* 0x000fe40007800000 */
[----:B------:R-:W-:-:S02]  /*60d0*/  FSEL R33, R33, -INF , !P5 ;  /* 0xff80000021217808 */ /* 0x000fc40006800000 */
[----:B------:R-:W-:Y:S01]  /*60e0*/  ISETP.GE.AND P5, PT, R10, UR35, PT ;  /* 0x000000230a007c0c */ /* 0x000fe2000bfa6270 */
[----:B------:R-:W-:Y:S01]  /*60f0*/  VIADD R10, R3, 0x29 ;  /* 0x00000029030a7836 */ /* 0x000fe20000000000 */
[----:B------:R-:W-:Y:S02]  /*6100*/  FSEL R39, R39, -INF , !P3 ;  /* 0xff80000027277808 */ /* 0x000fe40005800000 */
[----:B------:R-:W-:Y:S02]  /*6110*/  FMNMX R4, R38, R5, !PT ;  /* 0x0000000526047209 */ /* 0x000fe40007800000 */
[----:B------:R-:W-:Y:S02]  /*6120*/  IADD3 R12, R3, 0x28, RZ ;  /* 0x00000028030c7810 */ /* 0x000fe40007ffe0ff */
[----:B------:R-:W-:Y:S02]  /*6130*/  FSEL R42, R42, -INF , !P2 ;  /* 0xff8000002a2a7808 */ /* 0x000fe40005000000 */
[----:B------:R-:W-:-:S02]  /*6140*/  FMNMX R5, R39, R4, !PT ;  /* 0x0000000427057209 */ /* 0x000fc40007800000 */
[----:B------:R-:W-:Y:S02]  /*6150*/  FSEL R36, R36, -INF , !P6 ;  /* 0xff80000024247808 */ /* 0x000fe40007000000 */
[----:B------:R-:W-:Y:S02]  /*6160*/  ISETP.GE.AND P6, PT, R10, UR35, PT ;  /* 0x000000230a007c0c */ /* 0x000fe4000bfc6270 */
[----:B------:R-:W-:Y:S02]  /*6170*/  FSEL R32, R32, -INF , !P4 ;  /* 0xff80000020207808 */ /* 0x000fe40006000000 */
[----:B------:R-:W-:Y:S02]  /*6180*/  IADD3 R10, R3, 0x30, RZ ;  /* 0x00000030030a7810 */ /* 0x000fe40007ffe0ff */
[----:B------:R-:W-:Y:S02]  /*6190*/  ISETP.GE.AND P4, PT, R12, UR35, PT ;  /* 0x000000230c007c0c */ /* 0x000fe4000bf86270 */
        /* <DEDUP_REMOVED lines=8> */
[----:B------:R-:W-:Y:S02]  /*6220*/  FSEL R47, R47, -INF , !P6 ;  /* 0xff8000002f2f7808 */ /* 0x000fe40007000000 */
[----:B------:R-:W-:Y:S02]  /*6230*/  FMNMX R4, R46, R5, !PT ;  /* 0x000000052e047209 */ /* 0x000fe40007800000 */
[----:B------:R-:W-:Y:S02]  /*6240*/  ISETP.GE.AND P2, PT, R10, UR35, PT ;  /* 0x000000230a007c0c */ /* 0x000fe4000bf46270 */
[----:B------:R-:W-:Y:S02]  /*6250*/  IADD3 R10, R3, 0x38, RZ ;  /* 0x00000038030a7810 */ /* 0x000fe40007ffe0ff */
[----:B------:R-:W-:Y:S02]  /*6260*/  FSEL R50, R50, -INF , !P3 ;  /* 0xff80000032327808 */ /* 0x000fe40005800000 */
[----:B------:R-:W-:-:S02]  /*6270*/  FMNMX R5, R47, R4, !PT ;  /* 0x000000042f057209 */ /* 0x000fc40007800000 */
[----:B------:R-:W-:Y:S02]  /*6280*/  FSEL R41, R41, -INF , !P5 ;  /* 0xff80000029297808 */ /* 0x000fe40006800000 */
[----:B------:R-:W-:Y:S01]  /*6290*/  ISETP.GE.AND P5, PT, R10, UR35, PT ;  /* 0x000000230a007c0c */ /* 0x000fe2000bfa6270 */
[----:B------:R-:W-:Y:S01]  /*62a0*/  VIADD R10, R3, 0x39 ;  /* 0x00000039030a7836 */ /* 0x000fe20000000000 */
[----:B------:R-:W-:Y:S02]  /*62b0*/  FSEL R51, R51, -INF , !P2 ;  /* 0xff80000033337808 */ /* 0x000fe40005000000 */
[----:B------:R-:W-:Y:S02]  /*62c0*/  FMNMX R4, R50, R5, !PT ;  /* 0x0000000532047209 */ /* 0x000fe40007800000 */
[----:B------:R-:W-:Y:S02]  /*62d0*/  FSEL R44, R44, -INF , !P4 ;  /* 0xff8000002c2c7808 */ /* 0x000fe40006000000 */
[----:B------:R-:W-:-:S02]  /*62e0*/  ISETP.GE.AND P4, PT, R10, UR35, PT ;  /* 0x000000230a007c0c */ /* 0x000fc4000bf86270 */
[----:B------:R-:W-:Y:S02]  /*62f0*/  FSEL R54, R54, -INF , !P5 ;  /* 0xff80000036367808 */ /* 0x000fe40006800000 */
[----:B------:R-:W-:Y:S02]  /*6300*/  FMNMX R5, R51, R4, !PT ;  /* 0x0000000433057209 */ /* 0x000fe40007800000 */
[----:B------:R-:W-:Y:S02]  /*6310*/  FSEL R55, R55, -INF , !P4 ;  /* 0xff80000037377808 */ /* 0x000fe40006000000 */
[----:B------:R-:W-:Y:S02]  /*6320*/  FMNMX R4, R54, R5, !PT ;  /* 0x0000000536047209 */ /* 0x000fe40007800000 */
[----:B------:R-:W-:Y:S02]  /*6330*/  P2R R13, PR, RZ, 0x2 ;  /* 0x00000002ff0d7803 */ /* 0x000fe40000000000 */
[----:B------:R-:W-:-:S02]  /*6340*/  FMNMX R10, R55, R4, !PT ;  /* 0x00000004370a7209 */ /* 0x000fc40007800000 */
[----:B------:R-:W-:Y:S02]  /*6350*/  FMNMX R4, R11, R8, !PT ;  /* 0x000000080b047209 */ /* 0x000fe40007800000 */
[----:B------:R-:W-:Y:S01]  /*6360*/  FSEL R45, R45, -INF , !P6 ;  /* 0xff8000002d2d7808 */ /* 0x000fe20007000000 */
[----:B------:R-:W1:Y:S01]  /*6370*/  SHFL.BFLY PT, R5, R10, 0x1, 0x1f ;  /* 0x0c201f000a057f89 */ /* 0x000e6200000e0000 */
[----:B------:R-:W-:Y:S02]  /*6380*/  FSEL R48, R48, -INF , !P3 ;  /* 0xff80000030307808 */ /* 0x000fe40005800000 */
[----:B------:R-:W-:Y:S02]  /*6390*/  FSEL R49, R49, -INF , !P2 ;  /* 0xff80000031317808 */ /* 0x000fe40005000000 */
[----:B------:R-:W-:Y:S02]  /*63a0*/  FSEL R52, R52, -INF , !P5 ;  /* 0xff80000034347808 */ /* 0x000fe40006800000 */
[----:B------:R-:W-:-:S02]  /*63b0*/  FSEL R53, R53, -INF , !P4 ;  /* 0xff80000035357808 */ /* 0x000fc40006000000 */
[----:B-1----:R-:W-:-:S05]  /*63c0*/  FMNMX R12, R10, R5, !PT ;  /* 0x000000050a0c7209 */ /* 0x002fca0007800000 */
[----:B------:R-:W1:Y:S02]  /*63d0*/  SHFL.BFLY PT, R5, R12, 0x2, 0x1f ;  /* 0x0c401f000c057f89 */ /* 0x000e6400000e0000 */
[----:B-1----:R-:W-:-:S04]  /*63e0*/  FMNMX R5, R12, R5, !PT ;  /* 0x000000050c057209 */ /* 0x002fc80007800000 */
[----:B------:R-:W-:-:S04]  /*63f0*/  FSETP.NEU.AND P1, PT, R5, -INF , PT ;  /* 0xff8000000500780b */ /* 0x000fc80003f2d000 */
[----:B------:R-:W-:Y:S02]  /*6400*/  FSEL R20, R5, RZ, P1 ;  /* 0x000000ff05147208 */ /* 0x000fe40000800000 */
[----:B------:R-:W-:Y:S02]  /*6410*/  ISETP.NE.AND P1, PT, R13, RZ, PT ;  /* 0x000000ff0d00720c */ /* 0x000fe40003f25270 */
[----:B------:R-:W-:Y:S01]  /*6420*/  FMNMX R13, R25, R4, !PT ;  /* 0x00000004190d7209 */ /* 0x000fe20007800000 */
[C---:B------:R-:W-:Y:S01]  /*6430*/  FMUL R10, R20.reuse, UR34 ;  /* 0x00000022140a7c20 */ /* 0x040fe20008400000 */
[----:B------:R-:W-:Y:S02]  /*6440*/  FADD R20, -R20, R9 ;  /* 0x0000000914147221 */ /* 0x000fe40000000100 */
[----:B------:R-:W-:Y:S01]  /*6450*/  FMNMX R4, R28, R13, !PT ;  /* 0x0000000d1c047209 */ /* 0x000fe20007800000 */
[--C-:B------:R-:W-:Y:S01]  /*6460*/  FFMA R26, R26, UR34, -R10.reuse ;  /* 0x000000221a1a7c23 */ /* 0x100fe2000800080a */
[--C-:B------:R-:W-:Y:S01]  /*6470*/  FFMA R27, R27, UR34, -R10.reuse ;  /* 0x000000221b1b7c23 */ /* 0x100fe2000800080a */
        /* <DEDUP_REMOVED lines=17> */
[----:B------:R-:W-:Y:S01]  /*6590*/  FMNMX R13, R37, R4, !PT ;  /* 0x00000004250d7209 */ /* 0x000fe20007800000 */
[----:B------:R-:W-:Y:S01]  /*65a0*/  FFMA R23, R46, UR34, -R10 ;  /* 0x000000222e177c23 */ /* 0x000fe2000800080a */
[----:B------:R-:W-:Y:S01]  /*65b0*/  FSETP.GEU.AND P2, PT, R30, -126, PT ;  /* 0xc2fc00001e00780b */ /* 0x000fe20003f4e000 */
[----:B------:R-:W-:Y:S01]  /*65c0*/  @!P3 FMUL R27, R27, 0.5 ;  /* 0x3f0000001b1bb820 */ /* 0x000fe20000400000 */
[----:B------:R-:W-:Y:S01]  /*65d0*/  FMNMX R4, R40, R13, !PT ;  /* 0x0000000d28047209 */ /* 0x000fe20007800000 */
[----:B------:R-:W1:Y:S01]  /*65e0*/  MUFU.EX2 R112, R26 ;  /* 0x0000001a00707308 */ /* 0x000e620000000800 */
[----:B------:R-:W-:Y:S01]  /*65f0*/  FMUL R20, R20, UR34 ;  /* 0x0000002214147c20 */ /* 0x000fe20008400000 */
[----:B------:R-:W-:Y:S01]  /*6600*/  @!P5 FMUL R31, R31, 0.5 ;  /* 0x3f0000001f1fd820 */ /* 0x000fe20000400000 */
[----:B------:R-:W-:-:S03]  /*6610*/  FMNMX R13, R41, R4, !PT ;  /* 0x00000004290d7209 */ /* 0x000fc60007800000 */
[----:B------:R-:W-:Y:S01]  /*6620*/  @!P4 FMUL R34, R34, 0.5 ;  /* 0x3f0000002222c820 */ /* 0x000fe20000400000 */
[----:B------:R-:W-:Y:S01]  /*6630*/  FMNMX R4, R44, R13, !PT ;  /* 0x0000000d2c047209 */ /* 0x000fe20007800000 */
[----:B------:R-:W2:Y:S02]  /*6640*/  MUFU.EX2 R113, R27 ;  /* 0x0000001b00717308 */ /* 0x000ea40000000800 */
[----:B------:R-:W-:Y:S01]  /*6650*/  @!P2 FMUL R30, R30, 0.5 ;  /* 0x3f0000001e1ea820 */ /* 0x000fe20000400000 */
[----:B------:R-:W-:-:S04]  /*6660*/  FMNMX R13, R45, R4, !PT ;  /* 0x000000042d0d7209 */ /* 0x000fc80007800000 */
[----:B------:R-:W-:Y:S01]  /*6670*/  FMNMX R4, R48, R13, !PT ;  /* 0x0000000d30047209 */ /* 0x000fe20007800000 */
[----:B------:R-:W3:Y:S01]  /*6680*/  MUFU.EX2 R115, R31 ;  /* 0x0000001f00737308 */ /* 0x000ee20000000800 */
[----:B-1----:R-:W-:Y:S01]  /*6690*/  @!P6 FMUL R112, R112, R112 ;  /* 0x000000707070e220 */ /* 0x002fe20000400000 */
[----:B------:R-:W-:Y:S02]  /*66a0*/  FSETP.GEU.AND P6, PT, R35, -126, PT ;  /* 0xc2fc00002300780b */ /* 0x000fe40003fce000 */
[----:B------:R-:W-:-:S04]  /*66b0*/  FMNMX R13, R49, R4, !PT ;  /* 0x00000004310d7209 */ /* 0x000fc80007800000 */
[----:B------:R-:W-:Y:S01]  /*66c0*/  FMNMX R4, R52, R13, !PT ;  /* 0x0000000d34047209 */ /* 0x000fe20007800000 */
[----:B--2---:R-:W-:Y:S01]  /*66d0*/  @!P3 FMUL R113, R113, R113 ;  /* 0x000000717171b220 */ /* 0x004fe20000400000 */
[----:B------:R-:W1:Y:S01]  /*66e0*/  MUFU.EX2 R38, R34 ;  /* 0x0000002200267308 */ /* 0x000e620000000800 */
[----:B------:R-:W-:Y:S02]  /*66f0*/  FSETP.GEU.AND P3, PT, R12, -126, PT ;  /* 0xc2fc00000c00780b */ /* 0x000fe40003f6e000 */
[----:B------:R-:W-:Y:S02]  /*6700*/  FMNMX R4, R53, R4, !PT ;  /* 0x0000000435047209 */ /* 0x000fe40007800000 */
[----:B------:R-:W-:Y:S01]  /*6710*/  @!P6 FMUL R35, R35, 0.5 ;  /* 0x3f0000002323e820 */ /* 0x000fe20000400000 */
[----:B---3--:R-:W-:Y:S02]  /*6720*/  @!P5 FMUL R115, R115, R115 ;  /* 0x000000737373d220 */ /* 0x008fe40000400000 */
[----:B------:R-:W2:Y:S01]  /*6730*/  SHFL.BFLY PT, R13, R4, 0x1, 0x1f ;  /* 0x0c201f00040d7f89 */ /* 0x000ea200000e0000 */
[----:B------:R-:W3:Y:S01]  /*6740*/  MUFU.EX2 R114, R30 ;  /* 0x0000001e00727308 */ /* 0x000ee20000000800 */
[----:B------:R-:W-:-:S04]  /*6750*/  FSETP.GEU.AND P5, PT, R15, -126, PT ;  /* 0xc2fc00000f00780b */ /* 0x000fc80003fae000 */
[----:B------:R-:W-:Y:S01]  /*6760*/  @!P3 FMUL R12, R12, 0.5 ;  /* 0x3f0000000c0cb820 */ /* 0x000fe20000400000 */
[----:B-1----:R-:W-:Y:S02]  /*6770*/  @!P4 FMUL R38, R38, R38 ;  /* 0x000000262626c220 */ /* 0x002fe40000400000 */
[----:B------:R-:W1:Y:S01]  /*6780*/  MUFU.EX2 R39, R35 ;  /* 0x0000002300277308 */ /* 0x000e620000000800 */
[----:B------:R-:W-:-:S05]  /*6790*/  FSETP.GEU.AND P4, PT, R21, -126, PT ;  /* 0xc2fc00001500780b */ /* 0x000fca0003f8e000 */
[----:B------:R-:W-:Y:S02]  /*67a0*/  @!P5 FMUL R15, R15, 0.5 ;  /* 0x3f0000000f0fd820 */ /* 0x000fe40000400000 */
[----:B------:R4:W5:Y:S01]  /*67b0*/  MUFU.EX2 R42, R12 ;  /* 0x0000000c002a7308 */ /* 0x0009620000000800 */
[----:B---3--:R-:W-:Y:S01]  /*67c0*/  @!P2 FMUL R114, R114, R114 ;  /* 0x000000727272a220 */ /* 0x008fe20000400000 */
[----:B------:R-:W-:Y:S02]  /*67d0*/  FSETP.GEU.AND P2, PT, R14, -126, PT ;  /* 0xc2fc00000e00780b */ /* 0x000fe40003f4e000 */
[----:B--2---:R-:W-:Y:S02]  /*67e0*/  FMNMX R4, R4, R13, !PT ;  /* 0x0000000d04047209 */ /* 0x004fe40007800000 */
[----:B------:R-:W-:Y:S02]  /*67f0*/  @!P4 FMUL R21, R21, 0.5 ;  /* 0x3f0000001515c820 */ /* 0x000fe40000400000 */
[----:B------:R2:W3:Y:S01]  /*6800*/  MUFU.EX2 R117, R15 ;  /* 0x0000000f00757308 */ /* 0x0004e20000000800 */
[----:B----4-:R-:W-:Y:S01]  /*6810*/  FFMA R12, R47, UR34, -R10 ;  /* 0x000000222f0c7c23 */ /* 0x010fe2000800080a */
[----:B-1----:R-:W-:Y:S01]  /*6820*/  @!P6 FMUL R39, R39, R39 ;  /* 0x000000272727e220 */ /* 0x002fe20000400000 */
[----:B------:R-:W1:Y:S01]  /*6830*/  SHFL.BFLY PT, R13, R4, 0x2, 0x1f ;  /* 0x0c401f00040d7f89 */ /* 0x000e6200000e0000 */
[----:B------:R-:W-:-:S03]  /*6840*/  FSETP.GEU.AND P6, PT, R23, -126, PT ;  /* 0xc2fc00001700780b */ /* 0x000fc60003fce000 */
[----:B------:R-:W-:Y:S01]  /*6850*/  @!P2 FMUL R14, R14, 0.5 ;  /* 0x3f0000000e0ea820 */ /* 0x000fe20000400000 */
[----:B------:R4:W1:Y:S01]  /*6860*/  MUFU.EX2 R46, R21 ;  /* 0x00000015002e7308 */ /* 0x0008620000000800 */
[----:B-----5:R-:W-:Y:S01]  /*6870*/  @!P3 FMUL R42, R42, R42 ;  /* 0x0000002a2a2ab220 */ /* 0x020fe20000400000 */
[----:B------:R-:W-:Y:S01]  /*6880*/  FSETP.GEU.AND P3, PT, R12, -126, PT ;  /* 0xc2fc00000c00780b */ /* 0x000fe20003f6e000 */
[----:B--2---:R-:W-:-:S05]  /*6890*/  FFMA R15, R51, UR34, -R10 ;  /* 0x00000022330f7c23 */ /* 0x004fca000800080a */
[----:B------:R2:W5:Y:S01]  /*68a0*/  MUFU.EX2 R43, R14 ;  /* 0x0000000e002b7308 */ /* 0x0005620000000800 */
[----:B------:R-:W-:Y:S01]  /*68b0*/  @!P6 FMUL R23, R23, 0.5 ;  /* 0x3f0000001717e820 */ /* 0x000fe20000400000 */
[----:B---3--:R-:W-:Y:S01]  /*68c0*/  @!P5 FMUL R117, R117, R117 ;  /* 0x000000757575d220 */ /* 0x008fe20000400000 */
[----:B------:R-:W-:Y:S01]  /*68d0*/  FSETP.GEU.AND P5, PT, R15, -126, PT ;  /* 0xc2fc00000f00780b */ /* 0x000fe20003fae000 */
[----:B----4-:R-:W-:-:S03]  /*68e0*/  FFMA R21, R54, UR34, -R10 ;  /* 0x0000002236157c23 */ /* 0x010fc6000800080a */
[----:B------:R-:W-:Y:S01]  /*68f0*/  @!P3 FMUL R12, R12, 0.5 ;  /* 0x3f0000000c0cb820 */ /* 0x000fe20000400000 */
[----:B------:R3:W4:Y:S01]  /*6900*/  MUFU.EX2 R47, R23 ;  /* 0x00000017002f7308 */ /* 0x0007220000000800 */
[----:B--2---:R-:W-:Y:S01]  /*6910*/  FFMA R14, R50, UR34, -R10 ;  /* 0x00000022320e7c23 */ /* 0x004fe2000800080a */
[----:B-1----:R-:W-:Y:S01]  /*6920*/  @!P4 FMUL R46, R46, R46 ;  /* 0x0000002e2e2ec220 */ /* 0x002fe20000400000 */
[----:B------:R-:W-:-:S04]  /*6930*/  FMNMX R4, R4, R13, !PT ;  /* 0x0000000d04047209 */ /* 0x000fc80007800000 */
[----:B------:R-:W-:Y:S01]  /*6940*/  FSETP.NEU.AND P4, PT, R4, -INF , PT ;  /* 0xff8000000400780b */ /* 0x000fe20003f8d000 */
[----:B------:R-:W1:Y:S01]  /*6950*/  MUFU.EX2 R50, R12 ;  /* 0x0000000c00327308 */ /* 0x000e620000000800 */
[----:B-----5:R-:W-:Y:S01]  /*6960*/  @!P2 FMUL R43, R43, R43 ;  /* 0x0000002b2b2ba220 */ /* 0x020fe20000400000 */
[----:B------:R-:W-:Y:S01]  /*6970*/  FSETP.GEU.AND P2, PT, R14, -126, PT ;  /* 0xc2fc00000e00780b */ /* 0x000fe20003f4e000 */
[----:B---3--:R-:W-:Y:S01]  /*6980*/  FFMA R23, R55, UR34, -R10 ;  /* 0x0000002237177c23 */ /* 0x008fe2000800080a */
[----:B------:R-:W-:Y:S01]  /*6990*/  FSEL R13, R4, RZ, P4 ;  /* 0x000000ff040d7208 */ /* 0x000fe20002000000 */
[----:B------:R-:W-:Y:S01]  /*69a0*/  @!P5 FMUL R15, R15, 0.5 ;  /* 0x3f0000000f0fd820 */ /* 0x000fe20000400000 */
[----:B------:R-:W-:-:S03]  /*69b0*/  FSETP.GEU.AND P4, PT, R21, -126, PT ;  /* 0xc2fc00001500780b */ /* 0x000fc60003f8e000 */
[----:B------:R-:W-:Y:S01]  /*69c0*/  FMUL R10, R13, UR34 ;  /* 0x000000220d0a7c20 */ /* 0x000fe20008400000 */
[----:B------:R-:W2:Y:S01]  /*69d0*/  MUFU.EX2 R54, R15 ;  /* 0x0000000f00367308 */ /* 0x000ea20000000800 */
[----:B----4-:R-:W-:Y:S01]  /*69e0*/  @!P6 FMUL R47, R47, R47 ;  /* 0x0000002f2f2fe220 */ /* 0x010fe20000400000 */
[----:B------:R-:W-:Y:S01]  /*69f0*/  FSETP.GEU.AND P6, PT, R23, -126, PT ;  /* 0xc2fc00001700780b */ /* 0x000fe20003fce000 */
[--C-:B------:R-:W-:Y:S01]  /*6a00*/  FFMA R11, R11, UR34, -R10.reuse ;  /* 0x000000220b0b7c23 */ /* 0x100fe2000800080a */
[--C-:B------:R-:W-:Y:S01]  /*6a10*/  FFMA R28, R28, UR34, -R10.reuse ;  /* 0x000000221c1c7c23 */ /* 0x100fe2000800080a */
[----:B------:R-:W-:Y:S01]  /*6a20*/  @!P2 FMUL R14, R14, 0.5 ;  /* 0x3f0000000e0ea820 */ /* 0x000fe20000400000 */
[--C-:B------:R-:W-:Y:S01]  /*6a30*/  FFMA R25, R25, UR34, -R10.reuse ;  /* 0x0000002219197c23 */ /* 0x100fe2000800080a */
[----:B-1----:R-:W-:Y:S01]  /*6a40*/  @!P3 FMUL R50, R50, R50 ;  /* 0x000000323232b220 */ /* 0x002fe20000400000 */
[----:B------:R-:W-:Y:S01]  /*6a50*/  FSETP.GEU.AND P3, PT, R11, -126, PT ;  /* 0xc2fc00000b00780b */ /* 0x000fe20003f6e000 */
[----:B------:R-:W1:Y:S01]  /*6a60*/  MUFU.EX2 R51, R14 ;  /* 0x0000000e00337308 */ /* 0x000e620000000800 */
[----:B------:R-:W-:Y:S01]  /*6a70*/  @!P4 FMUL R21, R21, 0.5 ;  /* 0x3f0000001515c820 */ /* 0x000fe20000400000 */
[--C-:B------:R-:W-:Y:S01]  /*6a80*/  FFMA R32, R32, UR34, -R10.reuse ;  /* 0x0000002220207c23 */ /* 0x100fe2000800080a */
[--C-:B------:R-:W-:Y:S01]  /*6a90*/  FFMA R33, R33, UR34, -R10.reuse ;  /* 0x0000002221217c23 */ /* 0x100fe2000800080a */
[--C-:B------:R-:W-:Y:S01]  /*6aa0*/  FFMA R29, R29, UR34, -R10.reuse ;  /* 0x000000221d1d7c23 */ /* 0x100fe2000800080a */
[--C-:B------:R-:W-:Y:S01]  /*6ab0*/  FFMA R37, R37, UR34, -R10.reuse ;  /* 0x0000002225257c23 */ /* 0x100fe2000800080a */
[----:B------:R-:W-:Y:S01]  /*6ac0*/  @!P6 FMUL R23, R23, 0.5 ;  /* 0x3f0000001717e820 */ /* 0x000fe20000400000 */
[--C-:B------:R-:W-:Y:S01]  /*6ad0*/  FFMA R36, R36, UR34, -R10.reuse ;  /* 0x0000002224247c23 */ /* 0x100fe2000800080a */
[----:B--2---:R-:W-:Y:S01]  /*6ae0*/  @!P5 FMUL R54, R54, R54 ;  /* 0x000000363636d220 */ /* 0x004fe20000400000 */
[----:B------:R-:W-:Y:S01]  /*6af0*/  FSETP.GEU.AND P5, PT, R28, -126, PT ;  /* 0xc2fc00001c00780b */ /* 0x000fe20003fae000 */
[----:B------:R-:W2:Y:S01]  /*6b00*/  MUFU.EX2 R116, R23 ;  /* 0x0000001700747308 */ /* 0x000ea20000000800 */
[--C-:B------:R-:W-:Y:S01]  /*6b10*/  FFMA R40, R40, UR34, -R10.reuse ;  /* 0x0000002228287c23 */ /* 0x100fe2000800080a */
[----:B------:R-:W-:Y:S01]  /*6b20*/  @!P3 FMUL R11, R11, 0.5 ;  /* 0x3f0000000b0bb820 */ /* 0x000fe20000400000 */
[--C-:B------:R-:W-:Y:S01]  /*6b30*/  FFMA R41, R41, UR34, -R10.reuse ;  /* 0x0000002229297c23 */ /* 0x100fe2000800080a */
[--C-:B------:R-:W-:Y:S01]  /*6b40*/  FFMA R44, R44, UR34, -R10.reuse ;  /* 0x000000222c2c7c23 */ /* 0x100fe2000800080a */
[--C-:B------:R-:W-:Y:S01]  /*6b50*/  FFMA R48, R48, UR34, -R10.reuse ;  /* 0x0000002230307c23 */ /* 0x100fe2000800080a */
[--C-:B------:R-:W-:Y:S01]  /*6b60*/  FFMA R45, R45, UR34, -R10.reuse ;  /* 0x000000222d2d7c23 */ /* 0x100fe2000800080a */
[----:B-1----:R-:W-:Y:S01]  /*6b70*/  @!P2 FMUL R51, R51, R51 ;  /* 0x000000333333a220 */ /* 0x002fe20000400000 */
[----:B------:R-:W1:Y:S01]  /*6b80*/  MUFU.EX2 R24, R11 ;  /* 0x0000000b00187308 */ /* 0x000e620000000800 */
[----:B------:R-:W-:Y:S01]  /*6b90*/  FSETP.GEU.AND P2, PT, R25, -126, PT ;  /* 0xc2fc00001900780b */ /* 0x000fe20003f4e000 */
[--C-:B------:R-:W-:Y:S01]  /*6ba0*/  FFMA R49, R49, UR34, -R10.reuse ;  /* 0x0000002231317c23 */ /* 0x100fe2000800080a */
[--C-:B------:R-:W-:Y:S01]  /*6bb0*/  FFMA R52, R52, UR34, -R10.reuse ;  /* 0x0000002234347c23 */ /* 0x100fe2000800080a */
[----:B------:R-:W-:Y:S01]  /*6bc0*/  @!P5 FMUL R28, R28, 0.5 ;  /* 0x3f0000001c1cd820 */ /* 0x000fe20000400000 */
[----:B------:R-:W-:Y:S01]  /*6bd0*/  FFMA R53, R53, UR34, -R10 ;  /* 0x0000002235357c23 */ /* 0x000fe2000800080a */
[----:B------:R-:W-:Y:S01]  /*6be0*/  FADD R13, -R13, R8 ;  /* 0x000000080d0d7221 */ /* 0x000fe20000000100 */
[----:B------:R-:W-:Y:S01]  /*6bf0*/  FADD R27, R114, R47 ;  /* 0x0000002f721b7221 */ /* 0x000fe20000000000 */
[----:B------:R-:W3:Y:S01]  /*6c00*/  MUFU.EX2 R55, R21 ;  /* 0x0000001500377308 */ /* 0x000ee20000000800 */
[----:B--2---:R-:W-:Y:S01]  /*6c10*/  @!P6 FMUL R116, R116, R116 ;  /* 0x000000747474e220 */ /* 0x004fe20000400000 */
[----:B------:R-:W-:Y:S01]  /*6c20*/  FSETP.GEU.AND P6, PT, R32, -126, PT ;  /* 0xc2fc00002000780b */ /* 0x000fe20003fce000 */
[----:B------:R-:W-:Y:S01]  /*6c30*/  FMUL R13, R13, UR34 ;  /* 0x000000220d0d7c20 */ /* 0x000fe20008400000 */
[----:B------:R-:W-:Y:S01]  /*6c40*/  FADD R34, R39, R54 ;  /* 0x0000003627227221 */ /* 0x000fe20000000000 */
[----:B------:R-:W-:Y:S01]  /*6c50*/  F2FP.BF16.F32.PACK_AB R47, R50, R47 ;  /* 0x0000002f322f723e */ /* 0x000fe200000010ff */
[----:B------:R-:W-:-:S02]  /*6c60*/  @!P2 FMUL R25, R25, 0.5 ;  /* 0x3f0000001919a820 */ /* 0x000fc40000400000 */
[----:B------:R2:W4:Y:S01]  /*6c70*/  MUFU.EX2 R26, R28 ;  /* 0x0000001c001a7308 */ /* 0x0005220000000800 */
[----:B-1----:R-:W-:Y:S01]  /*6c80*/  @!P3 FMUL R24, R24, R24 ;  /* 0x000000181818b220 */ /* 0x002fe20000400000 */
[----:B------:R-:W-:-:S05]  /*6c90*/  FSETP.GEU.AND P3, PT, R33, -126, PT ;  /* 0xc2fc00002100780b */ /* 0x000fca0003f6e000 */
[----:B------:R-:W-:Y:S01]  /*6ca0*/  @!P6 FMUL R32, R32, 0.5 ;  /* 0x3f0000002020e820 */ /* 0x000fe20000400000 */
[----:B------:R1:W5:Y:S01]  /*6cb0*/  MUFU.EX2 R15, R25 ;  /* 0x00000019000f7308 */ /* 0x0003620000000800 */
[----:B---3--:R-:W-:Y:S01]  /*6cc0*/  @!P4 FMUL R55, R55, R55 ;  /* 0x000000373737c220 */ /* 0x008fe20000400000 */
[----:B------:R-:W-:Y:S01]  /*6cd0*/  FSETP.GEU.AND P4, PT, R29, -126, PT ;  /* 0xc2fc00001d00780b */ /* 0x000fe20003f8e000 */
[----:B--2---:R-:W-:-:S04]  /*6ce0*/  FADD R28, R38, R51 ;  /* 0x00000033261c7221 */ /* 0x004fc80000000000 */
[----:B------:R-:W-:Y:S01]  /*6cf0*/  @!P3 FMUL R33, R33, 0.5 ;  /* 0x3f0000002121b820 */ /* 0x000fe20000400000 */
[----:B------:R-:W2:Y:S01]  /*6d00*/  MUFU.EX2 R32, R32 ;  /* 0x0000002000207308 */ /* 0x000ea20000000800 */
[----:B----4-:R-:W-:Y:S01]  /*6d10*/  @!P5 FMUL R26, R26, R26 ;  /* 0x0000001a1a1ad220 */ /* 0x010fe20000400000 */
[----:B------:R-:W-:Y:S01]  /*6d20*/  FSETP.GEU.AND P5, PT, R37, -126, PT ;  /* 0xc2fc00002500780b */ /* 0x000fe20003fae000 */
[----:B-1----:R-:W-:-:S04]  /*6d30*/  FADD R25, R112, R117 ;  /* 0x0000007570197221 */ /* 0x002fc80000000000 */
[----:B------:R-:W-:Y:S01]  /*6d40*/  @!P4 FMUL R29, R29, 0.5 ;  /* 0x3f0000001d1dc820 */ /* 0x000fe20000400000 */
[----:B------:R-:W1:Y:S01]  /*6d50*/  MUFU.EX2 R33, R33 ;  /* 0x0000002100217308 */ /* 0x000e620000000800 */
[----:B-----5:R-:W-:Y:S01]  /*6d60*/  @!P2 FMUL R15, R15, R15 ;  /* 0x0000000f0f0fa220 */ /* 0x020fe20000400000 */
[----:B------:R-:W-:-:S05]  /*6d70*/  FSETP.GEU.AND P2, PT, R36, -126, PT ;  /* 0xc2fc00002400780b */ /* 0x000fca0003f4e000 */
[----:B------:R-:W-:Y:S01]  /*6d80*/  @!P5 FMUL R37, R37, 0.5 ;  /* 0x3f0000002525d820 */ /* 0x000fe20000400000 */
[----:B------:R3:W4:Y:S01]  /*6d90*/  MUFU.EX2 R11, R29 ;  /* 0x0000001d000b7308 */ /* 0x0007220000000800 */
[----:B--2---:R-:W-:Y:S01]  /*6da0*/  @!P6 FMUL R32, R32, R32 ;  /* 0x000000202020e220 */ /* 0x004fe20000400000 */
[----:B------:R-:W-:-:S05]  /*6db0*/  FSETP.GEU.AND P6, PT, R41, -126, PT ;  /* 0xc2fc00002900780b */ /* 0x000fca0003fce000 */
[----:B------:R-:W-:Y:S01]  /*6dc0*/  @!P2 FMUL R36, R36, 0.5 ;  /* 0x3f0000002424a820 */ /* 0x000fe20000400000 */
[----:B------:R-:W2:Y:S01]  /*6dd0*/  MUFU.EX2 R37, R37 ;  /* 0x0000002500257308 */ /* 0x000ea20000000800 */
[----:B-1----:R-:W-:Y:S01]  /*6de0*/  @!P3 FMUL R33, R33, R33 ;  /* 0x000000212121b220 */ /* 0x002fe20000400000 */
[----:B------:R-:W-:Y:S01]  /*6df0*/  FSETP.GEU.AND P3, PT, R44, -126, PT ;  /* 0xc2fc00002c00780b */ /* 0x000fe20003f6e000 */
[----:B---3--:R-:W-:-:S04]  /*6e00*/  FADD R29, R43, R116 ;  /* 0x000000742b1d7221 */ /* 0x008fc80000000000 */
[----:B------:R-:W-:Y:S01]  /*6e10*/  @!P6 FMUL R41, R41, 0.5 ;  /* 0x3f0000002929e820 */ /* 0x000fe20000400000 */
[----:B------:R1:W3:Y:S01]  /*6e20*/  MUFU.EX2 R30, R36 ;  /* 0x00000024001e7308 */ /* 0x0002e20000000800 */
[----:B----4-:R-:W-:Y:S01]  /*6e30*/  @!P4 FMUL R11, R11, R11 ;  /* 0x0000000b0b0bc220 */ /* 0x010fe20000400000 */
[----:B------:R-:W-:-:S05]  /*6e40*/  FSETP.GEU.AND P4, PT, R40, -126, PT ;  /* 0xc2fc00002800780b */ /* 0x000fca0003f8e000 */
[----:B------:R-:W-:Y:S01]  /*6e50*/  @!P3 FMUL R44, R44, 0.5 ;  /* 0x3f0000002c2cb820 */ /* 0x000fe20000400000 */
[----:B------:R-:W4:Y:S01]  /*6e60*/  MUFU.EX2 R12, R41 ;  /* 0x00000029000c7308 */ /* 0x000f220000000800 */
[----:B--2---:R-:W-:Y:S01]  /*6e70*/  @!P5 FMUL R37, R37, R37 ;  /* 0x000000252525d220 */ /* 0x004fe20000400000 */
[----:B------:R-:W-:Y:S01]  /*6e80*/  FSETP.GEU.AND P5, PT, R48, -126, PT ;  /* 0xc2fc00003000780b */ /* 0x000fe20003fae000 */
[----:B-1----:R-:W-:-:S04]  /*6e90*/  FADD R36, R42, R55 ;  /* 0x000000372a247221 */ /* 0x002fc80000000000 */
[----:B------:R-:W-:Y:S01]  /*6ea0*/  @!P4 FMUL R40, R40, 0.5 ;  /* 0x3f0000002828c820 */ /* 0x000fe20000400000 */
[----:B------:R-:W1:Y:S01]  /*6eb0*/  MUFU.EX2 R23, R44 ;  /* 0x0000002c00177308 */ /* 0x000e620000000800 */
[----:B---3--:R-:W-:Y:S01]  /*6ec0*/  @!P2 FMUL R30, R30, R30 ;  /* 0x0000001e1e1ea220 */ /* 0x008fe20000400000 */
[----:B------:R-:W-:-:S05]  /*6ed0*/  FSETP.GEU.AND P2, PT, R45, -126, PT ;  /* 0xc2fc00002d00780b */ /* 0x000fca0003f4e000 */
[----:B------:R-:W-:Y:S01]  /*6ee0*/  @!P5 FMUL R48, R48, 0.5 ;  /* 0x3f0000003030d820 */ /* 0x000fe20000400000 */
[----:B------:R2:W3:Y:S01]  /*6ef0*/  MUFU.EX2 R21, R40 ;  /* 0x0000002800157308 */ /* 0x0004e20000000800 */
[----:B----4-:R-:W-:Y:S01]  /*6f00*/  @!P6 FMUL R12, R12, R12 ;  /* 0x0000000c0c0ce220 */ /* 0x010fe20000400000 */
[----:B------:R-:W-:-:S05]  /*6f10*/  FSETP.GEU.AND P6, PT, R52, -126, PT ;  /* 0xc2fc00003400780b */ /* 0x000fca0003fce000 */
[----:B------:R-:W-:Y:S01]  /*6f20*/  @!P2 FMUL R45, R45, 0.5 ;  /* 0x3f0000002d2da820 */ /* 0x000fe20000400000 */
[----:B------:R-:W4:Y:S01]  /*6f30*/  MUFU.EX2 R35, R48 ;  /* 0x0000003000237308 */ /* 0x000f220000000800 */
[----:B-1----:R-:W-:Y:S01]  /*6f40*/  @!P3 FMUL R23, R23, R23 ;  /* 0x000000171717b220 */ /* 0x002fe20000400000 */
[----:B------:R-:W-:Y:S01]  /*6f50*/  FSETP.GEU.AND P3, PT, R53, -126, PT ;  /* 0xc2fc00003500780b */ /* 0x000fe20003f6e000 */
[----:B--2---:R-:W-:Y:S01]  /*6f60*/  FADD R40, R25, R28 ;  /* 0x0000001c19287221 */ /* 0x004fe20000000000 */
[----:B------:R-:W-:Y:S01]  /*6f70*/  FADD R25, R113, R46 ;  /* 0x0000002e71197221 */ /* 0x000fe20000000000 */
[----:B------:R-:W-:Y:S02]  /*6f80*/  FADD R28, R115, R50 ;  /* 0x00000032731c7221 */ /* 0x000fe40000000000 */
[----:B------:R-:W-:Y:S01]  /*6f90*/  @!P6 FMUL R52, R52, 0.5 ;  /* 0x3f0000003434e820 */ /* 0x000fe20000400000 */
[----:B------:R1:W2:Y:S01]  /*6fa0*/  MUFU.EX2 R14, R45 ;  /* 0x0000002d000e7308 */ /* 0x0002a20000000800 */
[----:B---3--:R-:W-:Y:S01]  /*6fb0*/  @!P4 FMUL R21, R21, R21 ;  /* 0x000000151515c220 */ /* 0x008fe20000400000 */
[----:B------:R-:W-:Y:S01]  /*6fc0*/  FSETP.GEU.AND P4, PT, R49, -126, PT ;  /* 0xc2fc00003100780b */ /* 0x000fe20003f8e000 */
[----:B------:R-:W-:Y:S01]  /*6fd0*/  FADD R44, R25, R34 ;  /* 0x00000022192c7221 */ /* 0x000fe20000000000 */
[----:B------:R-:W-:-:S03]  /*6fe0*/  FADD R25, R15, R12 ;  /* 0x0000000c0f197221 */ /* 0x000fc60000000000 */
[----:B------:R-:W-:Y:S01]  /*6ff0*/  @!P3 FMUL R53, R53, 0.5 ;  /* 0x3f0000003535b820 */ /* 0x000fe20000400000 */
[----:B------:R-:W3:Y:S01]  /*7000*/  MUFU.EX2 R9, R52 ;  /* 0x0000003400097308 */ /* 0x000ee20000000800 */
[----:B----4-:R-:W-:Y:S01]  /*7010*/  @!P5 FMUL R35, R35, R35 ;  /* 0x000000232323d220 */ /* 0x010fe20000400000 */
[----:B------:R-:W-:Y:S01]  /*7020*/  FSETP.GEU.AND P5, PT, R13, -126, PT ;  /* 0xc2fc00000d00780b */ /* 0x000fe20003fae000 */
[----:B-1----:R-:W-:Y:S01]  /*7030*/  FADD R45, R27, R36 ;  /* 0x000000241b2d7221 */ /* 0x002fe20000000000 */
[----:B------:R-:W-:Y:S01]  /*7040*/  FADD R27, R26, R23 ;  /* 0x000000171a1b7221 */ /* 0x000fe20000000000 */
[----:B------:R-:W-:Y:S02]  /*7050*/  F2FP.BF16.F32.PACK_AB R26, R11, R26 ;  /* 0x0000001a0b1a723e */ /* 0x000fe400000010ff */
[----:B------:R-:W-:Y:S01]  /*7060*/  @!P4 FMUL R49, R49, 0.5 ;  /* 0x3f0000003131c820 */ /* 0x000fe20000400000 */
[----:B------:R1:W4:Y:S01]  /*7070*/  MUFU.EX2 R8, R53 ;  /* 0x0000003500087308 */ /* 0x0003220000000800 */
[----:B--2---:R-:W-:Y:S01]  /*7080*/  @!P2 FMUL R14, R14, R14 ;  /* 0x0000000e0e0ea220 */ /* 0x004fe20000400000 */
[----:B------:R-:W-:Y:S01]  /*7090*/  FSETP.GEU.AND P2, PT, R20, -126, PT ;  /* 0xc2fc00001400780b */ /* 0x000fe20003f4e000 */
[----:B------:R-:W-:Y:S01]  /*70a0*/  FADD R40, R40, R45 ;  /* 0x0000002d28287221 */ /* 0x000fe20000000000 */
[----:B------:R-:W-:-:S02]  /*70b0*/  F2FP.BF16.F32.PACK_AB R45, R46, R117 ;  /* 0x000000752e2d723e */ /* 0x000fc400000010ff */
[----:B------:R-:W-:Y:S01]  /*70c0*/  F2FP.BF16.F32.PACK_AB R46, R14, R23 ;  /* 0x000000170e2e723e */ /* 0x000fe200000010ff */
[----:B------:R-:W-:Y:S01]  /*70d0*/  @!P5 FMUL R13, R13, 0.5 ;  /* 0x3f0000000d0dd820 */ /* 0x000fe20000400000 */
[----:B------:R2:W5:Y:S01]  /*70e0*/  MUFU.EX2 R10, R49 ;  /* 0x00000031000a7308 */ /* 0x0005620000000800 */
[----:B---3--:R-:W-:Y:S01]  /*70f0*/  @!P6 FMUL R9, R9, R9 ;  /* 0x000000090909e220 */ /* 0x008fe20000400000 */
[----:B-1----:R-:W-:-:S03]  /*7100*/  F2FP.BF16.F32.PACK_AB R53, R54, R51 ;  /* 0x000000333635723e */ /* 0x002fc600000010ff */
[----:B------:R-:W-:Y:S01]  /*7110*/  FADD R36, R30, R9 ;  /* 0x000000091e247221 */ /* 0x000fe20000000000 */
[----:B------:R-:W-:Y:S01]  /*7120*/  F2FP.BF16.F32.PACK_AB R30, R37, R30 ;  /* 0x0000001e251e723e */ /* 0x000fe200000010ff */
[----:B------:R-:W-:Y:S01]  /*7130*/  @!P2 FMUL R20, R20, 0.5 ;  /* 0x3f0000001414a820 */ /* 0x000fe20000400000 */
[----:B------:R-:W1:Y:S01]  /*7140*/  MUFU.EX2 R13, R13 ;  /* 0x0000000d000d7308 */ /* 0x000e620000000800 */
[----:B----4-:R-:W-:Y:S01]  /*7150*/  @!P3 FMUL R8, R8, R8 ;  /* 0x000000080808b220 */ /* 0x010fe20000400000 */
[----:B--2---:R-:W-:Y:S01]  /*7160*/  FADD R49, R28, R29 ;  /* 0x0000001d1c317221 */ /* 0x004fe20000000000 */
[----:B------:R-:W-:Y:S01]  /*7170*/  FADD R28, R11, R14 ;  /* 0x0000000e0b1c7221 */ /* 0x000fe20000000000 */
[----:B------:R-:W-:Y:S01]  /*7180*/  FADD R29, R32, R35 ;  /* 0x00000023201d7221 */ /* 0x000fe20000000000 */
[----:B------:R-:W-:Y:S01]  /*7190*/  FADD R31, R37, R8 ;  /* 0x00000008251f7221 */ /* 0x000fe20000000000 */
[----:B------:R-:W-:Y:S01]  /*71a0*/  FADD R27, R27, R36 ;  /* 0x000000241b1b7221 */ /* 0x000fe20000000000 */
[----:B------:R-:W-:Y:S01]  /*71b0*/  FADD R49, R44, R49 ;  /* 0x000000312c317221 */ /* 0x000fe20000000000 */
[----:B------:R2:W3:Y:S01]  /*71c0*/  MUFU.EX2 R41, R20 ;  /* 0x0000001400297308 */ /* 0x0004e20000000800 */
[----:B-----5:R-:W-:Y:S01]  /*71d0*/  @!P4 FMUL R10, R10, R10 ;  /* 0x0000000a0a0ac220 */ /* 0x020fe20000400000 */
[----:B------:R-:W-:Y:S01]  /*71e0*/  FADD R28, R28, R31 ;  /* 0x0000001f1c1c7221 */ /* 0x000fe20000000000 */
[----:B------:R-:W-:Y:S01]  /*71f0*/  FADD R40, R40, R49 ;  /* 0x0000003128287221 */ /* 0x000fe20000000000 */
[----:B------:R-:W-:Y:S01]  /*7200*/  F2FP.BF16.F32.PACK_AB R31, R43, R42 ;  /* 0x0000002a2b1f723e */ /* 0x000fe200000010ff */
[----:B------:R-:W-:Y:S01]  /*7210*/  FADD R34, R33, R10 ;  /* 0x0000000a21227221 */ /* 0x000fe20000000000 */
[----:B------:R-:W-:-:S02]  /*7220*/  F2FP.BF16.F32.PACK_AB R44, R12, R21 ;  /* 0x000000150c2c723e */ /* 0x000fc400000010ff */
[----:B------:R-:W-:Y:S01]  /*7230*/  F2FP.BF16.F32.PACK_AB R52, R10, R35 ;  /* 0x000000230a34723e */ /* 0x000fe200000010ff */
[----:B--2---:R-:W-:Y:S01]  /*7240*/  FADD R20, R24, R21 ;  /* 0x0000001518147221 */ /* 0x004fe20000000000 */
[----:B------:R-:W-:Y:S01]  /*7250*/  FADD R25, R25, R34 ;  /* 0x0000002219197221 */ /* 0x000fe20000000000 */
[----:B-1----:R-:W-:Y:S01]  /*7260*/  @!P5 FMUL R13, R13, R13 ;  /* 0x0000000d0d0dd220 */ /* 0x002fe20000400000 */
[----:B------:R-:W-:Y:S01]  /*7270*/  F2FP.BF16.F32.PACK_AB R24, R15, R24 ;  /* 0x000000180f18723e */ /* 0x000fe200000010ff */
[----:B------:R-:W-:Y:S01]  /*7280*/  FADD R20, R20, R29 ;  /* 0x0000001d14147221 */ /* 0x000fe20000000000 */
[----:B------:R-:W-:Y:S01]  /*7290*/  FADD R25, R25, R28 ;  /* 0x0000001c19197221 */ /* 0x000fe20000000000 */
[----:B------:R-:W-:Y:S01]  /*72a0*/  F2FP.BF16.F32.PACK_AB R29, R39, R38 ;  /* 0x00000026271d723e */ /* 0x000fe200000010ff */
[----:B------:R-:W-:Y:S01]  /*72b0*/  FMUL R104, R104, R13 ;  /* 0x0000000d68687220 */ /* 0x000fe20000400000 */
[----:B------:R-:W-:Y:S01]  /*72c0*/  FADD R20, R20, R27 ;  /* 0x0000001b14147221 */ /* 0x000fe20000000000 */
[----:B---3--:R-:W-:Y:S01]  /*72d0*/  @!P2 FMUL R41, R41, R41 ;  /* 0x000000292929a220 */ /* 0x008fe20000400000 */
[----:B------:R-:W-:Y:S01]  /*72e0*/  F2FP.BF16.F32.PACK_AB R27, R115, R114 ;  /* 0x00000072731b723e */ /* 0x000fe200000010ff */
[----:B------:R-:W-:Y:S01]  /*72f0*/  FMUL R105, R105, R13 ;  /* 0x0000000d69697220 */ /* 0x000fe20000400000 */
        /* <DEDUP_REMOVED lines=33> */
[----:B------:R-:W-:Y:S01]  /*7510*/  F2FP.BF16.F32.PACK_AB R25, R113, R112 ;  /* 0x000000707119723e */ /* 0x000fe200000010ff */
        /* <DEDUP_REMOVED lines=27> */
[----:B------:R-:W-:Y:S01]  /*76d0*/  F2FP.BF16.F32.PACK_AB R54, R8, R9 ;  /* 0x000000090836723e */ /* 0x000fe200000010ff */
[----:B-12---:R-:W-:Y:S06]  /*76e0*/  @!P0 BRA `(.L_x_41) ;  /* 0x0000000000048947 */ /* 0x006fec0003800000 */
[----:B------:R-:W-:Y:S01]  /*76f0*/  BPT.TRAP 0x1 ;  /* 0x000000040000795c */ /* 0x000fe20000300000 */
.L_x_41:
[----:B------:R-:W-:Y:S05]  /*7700*/  @P2 BRA `(.L_x_42) ;  /* 0x0000000000082947 */ /* 0x000fea0003800000 */
[----:B------:R-:W1:Y:S02]  /*7710*/  SYNCS.PHASECHK.TRANS64.TRYWAIT P2, [UR6+0x1aa00], R20 ;  /* 0x01aa0014ff0075a7 */ /* 0x000e640008040146 */
[----:B-1----:R-:W-:Y:S05]  /*7720*/  @!P2 BRA `(.L_x_43) ;  /* 0x0000005000d8a947 */ /* 0x002fea0003800000 */
.L_x_42:
        /* <DEDUP_REMOVED lines=168> */
.L_x_44:
[----:B------:R-:W-:-:S04]  /*81b0*/  ULEA UR6, UR33, UR36, 0x3 ;  /* 0x0000002421067291 */ /* 0x000fc8000f8e183f */
[----:B------:R-:W-:-:S04]  /*81c0*/  UIADD3 UR6, UR6, 0x1aa28, URZ ;  /* 0x0001aa2806067890 */ /* 0x000fc8000fffe03f */
[----:B------:R-:W-:-:S09]  /*81d0*/  UPRMT UR6, URZ, 0x654, UR6 ;  /* 0x000006543f067896 */ /* 0x000fd20008000006 */
[----:B------:R-:W-:Y:S01]  /*81e0*/  SYNCS.ARRIVE.TRANS64.RED.A1T0 RZ, [UR6], RZ ;  /* 0x000000ffffff79a7 */ /* 0x000fe20008100406 */
[----:B------:R-:W-:Y:S05]  /*81f0*/  @P1 BRA `(.L_x_45) ;  /* 0x0000000000041947 */ /* 0x000fea0003800000 */
[----:B------:R-:W-:Y:S01]  /*8200*/  BPT.TRAP 0x1 ;  /* 0x000000040000795c */ /* 0x000fe20000300000 */
.L_x_45:
[----:B------:R-:W-:-:S04]  /*8210*/  UIADD3 UR33, UR33, 0x1, URZ ;  /* 0x0000000121217890 */ /* 0x000fc8000fffe03f */
[----:B------:R-:W-:-:S04]  /*8220*/  UISETP.NE.AND UP0, UPT, UR33, 0x5, UPT ;  /* 0x000000052100788c */ /* 0x000fc8000bf05270 */
[----:B------:R-:W-:Y:S01]  /*8230*/  USEL UR33, UR33, URZ, UP0 ;  /* 0x0000003f21217287 */ /* 0x000fe20008000000 */
[----:B------:R-:W-:Y:S11]  /*8240*/  @!P0 BRA `(.L_x_46) ;  /* 0x0000000000048947 */ /* 0x000ff60003800000 */
[----:B------:R-:W-:Y:S01]  /*8250*/  BPT.TRAP 0x1 ;  /* 0x000000040000795c */ /* 0x000fe20000300000 */
.L_x_46:
[----:B------:R-:W-:-:S04]  /*8260*/  ULEA UR6, UR33, UR36, 0x3 ;  /* 0x0000002421067291 */ /* 0x000fc8000f8e183f */
[----:B------:R-:W-:-:S04]  /*8270*/  UIADD3 UR6, UR6, 0x1aa28, URZ ;  /* 0x0001aa2806067890 */ /* 0x000fc8000fffe03f */
[----:B------:R-:W-:-:S09]  /*8280*/  UPRMT UR6, URZ, 0x654, UR6 ;  /* 0x000006543f067896 */ /* 0x000fd20008000006 */
[----:B------:R-:W-:Y:S01]  /*8290*/  SYNCS.ARRIVE.TRANS64.RED.A1T0 RZ, [UR6], RZ ;  /* 0x000000ffffff79a7 */ /* 0x000fe20008100406 */
[----:B------:R-:W-:Y:S05]  /*82a0*/  @P1 BRA `(.L_x_47) ;  /* 0x0000000000041947 */ /* 0x000fea0003800000 */
[----:B------:R-:W-:Y:S01]  /*82b0*/  BPT.TRAP 0x1 ;  /* 0x000000040000795c */ /* 0x000fe20000300000 */
.L_x_47:
[----:B------:R-:W-:Y:S01]  /*82c0*/  UIADD3 UR10, UR10, 0x1, URZ ;  /* 0x000000010a0a7890 */ /* 0x000fe2000fffe03f */
[C---:B------:R-:W-:Y:S01]  /*82d0*/  ISETP.GT.AND P2, PT, R7.reuse, 0x1, PT ;  /* 0x000000010700780c */ /* 0x040fe20003f44270 */
[----:B------:R-:W-:Y:S01]  /*82e0*/  UIADD3 UR33, UR33, 0x1, URZ ;  /* 0x0000000121217890 */ /* 0x000fe2000fffe03f */
[----:B------:R-:W-:Y:S01]  /*82f0*/  IADD3 R7, R7, -0x1, RZ ;  /* 0xffffffff07077810 */ /* 0x000fe20007ffe0ff */
[----:B------:R-:W-:Y:S01]  /*8300*/  UISETP.NE.AND UP1, UPT, UR10, 0x5, UPT ;  /* 0x000000050a00788c */ /* 0x000fe2000bf25270 */
[----:B------:R-:W-:Y:S01]  /*8310*/  VIADD R3, R3, 0x40 ;  /* 0x0000004003037836 */ /* 0x000fe20000000000 */
[----:B------:R-:W-:Y:S01]  /*8320*/  UISETP.NE.AND UP0, UPT, UR33, 0x5, UPT ;  /* 0x000000052100788c */ /* 0x000fe2000bf05270 */
[----:B------:R-:W-:Y:S01]  /*8330*/  MOV R8, R4 ;  /* 0x0000000400087202 */ /* 0x000fe20000000f00 */
[----:B------:R-:W-:Y:S01]  /*8340*/  USEL UR6, URZ, 0x1, UP1 ;  /* 0x000000013f067887 */ /* 0x000fe20008800000 */
[----:B-1----:R-:W-:Y:S01]  /*8350*/  IMAD.MOV.U32 R9, RZ, RZ, R5 ;  /* 0x000000ffff097224 */ /* 0x002fe200078e0005 */
[----:B------:R-:W-:-:S02]  /*8360*/  USEL UR33, UR33, URZ, UP0 ;  /* 0x0000003f21217287 */ /* 0x000fc40008000000 */
[----:B------:R-:W-:Y:S02]  /*8370*/  USEL UR53, UR10, URZ, UP1 ;  /* 0x0000003f0a357287 */ /* 0x000fe40008800000 */
[----:B------:R-:W-:Y:S01]  /*8380*/  LOP3.LUT R19, R19, UR6, RZ, 0x3c, !PT ;  /* 0x0000000613137c12 */ /* 0x000fe2000f8e3cff */
[----:B------:R-:W-:Y:S09]  /*8390*/  @P2 BRA `(.L_x_48) ;  /* 0xffffffd400fc2947 */ /* 0x000ff2000383ffff */
.L_x_37:
[----:B------:R-:W-:-:S04]  /*83a0*/  ULOP3.LUT UR4, UR50, 0x1, URZ, 0xfc, !UPT ;  /* 0x0000000132047892 */ /* 0x000fc8000f8efc3f */
[----:B------:R-:W-:-:S06]  /*83b0*/  UISETP.NE.AND UP0, UPT, UR4, 0x3, UPT ;  /* 0x000000030400788c */ /* 0x000fcc000bf05270 */
[----:B------:R-:W-:-:S13]  /*83c0*/  PLOP3.LUT P2, PT, PT, PT, UP0, 0x80, 0x0 ;  /* 0x000000000000781c */ /* 0x000fda0003f4f008 */
[----:B------:R-:W-:Y:S05]  /*83d0*/  @!P2 BRA `(.L_x_49) ;  /* 0x000000000004a947 */ /* 0x000fea0003800000 */
[----:B------:R-:W-:Y:S01]  /*83e0*/  BPT.TRAP 0x1 ;  /* 0x000000040000795c */ /* 0x000fe20000300000 */
.L_x_49:
[----:B------:R-:W-:Y:S02]  /*83f0*/  UISETP.GT.U32.AND UP0, UPT, UR50, 0x1, UPT ;  /* 0x000000013200788c */ /* 0x000fe4000bf04070 */
[----:B------:R-:W-:-:S04]  /*8400*/  ULEA UR4, UR47, UR36, 0x3 ;  /* 0x000000242f047291 */ /* 0x000fc8000f8e183f */
[----:B------:R-:W-:Y:S01]  /*8410*/  UIADD3 UR4, UR4, 0x1aa60, URZ ;  /* 0x0001aa6004047890 */ /* 0x000fe2000fffe03f */
[----:B------:R-:W-:-:S03]  /*8420*/  PLOP3.LUT P2, PT, PT, PT, UP0, 0x80, 0x0 ;  /* 0x000000000000781c */ /* 0x000fc60003f4f008 */
[----:B------:R-:W-:-:S09]  /*8430*/  UPRMT UR4, URZ, 0x654, UR4 ;  /* 0x000006543f047896 */ /* 0x000fd20008000004 */
[----:B------:R-:W-:Y:S01]  /*8440*/  SYNCS.ARRIVE.TRANS64.RED.A1T0 RZ, [UR4], RZ ;  /* 0x000000ffffff79a7 */ /* 0x000fe20008100404 */
[----:B------:R-:W-:Y:S05]  /*8450*/  @P2 BRA `(.L_x_50) ;  /* 0x0000000000042947 */ /* 0x000fea0003800000 */
[----:B------:R-:W-:Y:S01]  /*8460*/  BPT.TRAP 0x1 ;  /* 0x000000040000795c */ /* 0x000fe20000300000 */
.L_x_50:
[----:B------:R-:W-:Y:S05]  /*8470*/  @!P0 BRA `(.L_x_51) ;  /* 0x0000000000048947 */ /* 0x000fea0003800000 */
[----:B------:R-:W-:Y:S01]  /*8480*/  BPT.TRAP 0x1 ;  /* 0x000000040000795c */ /* 0x000fe20000300000 */
.L_x_51:
[----:B------:R-:W-:-:S04]  /*8490*/  ULEA UR33, UR33, UR36, 0x3 ;  /* 0x0000002421217291 */ /* 0x000fc8000f8e183f */
[----:B------:R-:W-:-:S04]  /*84a0*/  UIADD3 UR33, UR33, 0x1aa28, URZ ;  /* 0x0001aa2821217890 */ /* 0x000fc8000fffe03f */
[----:B------:R-:W-:-:S09]  /*84b0*/  UPRMT UR33, URZ, 0x654, UR33 ;  /* 0x000006543f217896 */ /* 0x000fd20008000021 */
[----:B------:R-:W-:Y:S01]  /*84c0*/  SYNCS.ARRIVE.TRANS64.RED.A1T0 RZ, [UR33], RZ ;  /* 0x000000ffffff79a7 */ /* 0x000fe20008100421 */
[----:B------:R-:W-:Y:S05]  /*84d0*/  @P1 BRA `(.L_x_52) ;  /* 0x0000000000041947 */ /* 0x000fea0003800000 */
[----:B------:R-:W-:Y:S01]  /*84e0*/  BPT.TRAP 0x1 ;  /* 0x000000040000795c */ /* 0x000fe20000300000 */
.L_x_52:
[----:B------:R-:W1:Y:S01]  /*84f0*/  SHFL.BFLY PT, R3, R0, 0x1, 0x1f ;  /* 0x0c201f0000037f89 */ /* 0x000e6200000e0000 */
[----:B------:R-:W-:Y:S01]  /*8500*/  BSSY B0, `(.L_x_53) ;  /* 0x0000023000007945 */ /* 0x000fe20003800000 */
[----:B------:R-:W-:Y:S01]  /*8510*/  MOV R9, 0x7f800000 ;  /* 0x7f80000000097802 */ /* 0x000fe20000000f00 */
[----:B------:R-:W-:Y:S01]  /*8520*/  IMAD.MOV.U32 R10, RZ, RZ, 0x3f800000 ;  /* 0x3f800000ff0a7424 */ /* 0x000fe200078e00ff */
[----:B------:R-:W2:Y:S01]  /*8530*/  SHFL.BFLY PT, R7, R6, 0x1, 0x1f ;  /* 0x0c201f0006077f89 */ /* 0x000ea200000e0000 */
[----:B------:R-:W-:Y:S02]  /*8540*/  IMAD.MOV.U32 R11, RZ, RZ, 0x7f800000 ;  /* 0x7f800000ff0b7424 */ /* 0x000fe400078e00ff */
[----:B-1----:R-:W-:Y:S01]  /*8550*/  FADD R3, R3, R0 ;  /* 0x0000000003037221 */ /* 0x002fe20000000000 */
[----:B--2---:R-:W-:-:S04]  /*8560*/  FADD R15, R7, R6 ;  /* 0x00000006070f7221 */ /* 0x004fc80000000000 */
[----:B------:R-:W1:Y:S01]  /*8570*/  SHFL.BFLY PT, R8, R3, 0x2, 0x1f ;  /* 0x0c401f0003087f89 */ /* 0x000e6200000e0000 */
[----:B------:R-:W-:-:S03]  /*8580*/  MOV R7, 0x3f800000 ;  /* 0x3f80000000077802 */ /* 0x000fc60000000f00 */
[----:B------:R-:W2:Y:S01]  /*8590*/  SHFL.BFLY PT, R20, R15, 0x2, 0x1f ;  /* 0x0c401f000f147f89 */ /* 0x000ea200000e0000 */
[C---:B-1----:R-:W-:Y:S01]  /*85a0*/  FSETP.NE.AND P0, PT, R3.reuse, -R8, PT ;  /* 0x800000080300720b */ /* 0x042fe20003f05000 */
[----:B------:R-:W-:Y:S01]  /*85b0*/  FADD R3, R3, R8 ;  /* 0x0000000803037221 */ /* 0x000fe20000000000 */
[----:B--2---:R-:W-:-:S11]  /*85c0*/  FADD R8, R15, R20 ;  /* 0x000000140f087221 */ /* 0x004fd60000000000 */
[----:B------:R-:W-:Y:S05]  /*85d0*/  @!P0 BRA `(.L_x_54) ;  /* 0x0000000000548947 */ /* 0x000fea0003800000 */
[----:B------:R-:W-:Y:S01]  /*85e0*/  IADD3 R0, R3, 0x1800000, RZ ;  /* 0x0180000003007810 */ /* 0x000fe20007ffe0ff */
[----:B------:R-:W-:Y:S03]  /*85f0*/  BSSY B1, `(.L_x_55) ;  /* 0x000000c000017945 */ /* 0x000fe60003800000 */
[----:B------:R-:W-:-:S04]  /*8600*/  LOP3.LUT R0, R0, 0x7f800000, RZ, 0xc0, !PT ;  /* 0x7f80000000007812 */ /* 0x000fc800078ec0ff */
[----:B------:R-:W-:-:S13]  /*8610*/  ISETP.GT.U32.AND P0, PT, R0, 0x1ffffff, PT ;  /* 0x01ffffff0000780c */ /* 0x000fda0003f04070 */
[----:B------:R-:W-:Y:S05]  /*8620*/  @P0 BRA `(.L_x_56) ;  /* 0x0000000000100947 */ /* 0x000fea0003800000 */
[----:B------:R-:W-:-:S07]  /*8630*/  MOV R14, 0x8650 ;  /* 0x00008650000e7802 */ /* 0x000fce0000000f00 */
[----:B------:R-:W-:Y:S05]  /*8640*/  CALL.REL.NOINC `($__internal_0_$__cuda_sm20_rcp_rn_f32_slowpath) ;  /* 0x0000004800207944 */ /* 0x000fea0003c00000 */
[----:B------:R-:W-:Y:S01]  /*8650*/  IMAD.MOV.U32 R7, RZ, RZ, R0 ;  /* 0x000000ffff077224 */ /* 0x000fe200078e0000 */
[----:B------:R-:W-:Y:S06]  /*8660*/  BRA `(.L_x_57) ;  /* 0x0000000000107947 */ /* 0x000fec0003800000 */
.L_x_56:
[----:B------:R-:W1:Y:S02]  /*8670*/  MUFU.RCP R0, R3 ;  /* 0x0000000300007308 */ /* 0x000e640000001000 */
[----:B-1----:R-:W-:-:S04]  /*8680*/  FFMA R6, R3, R0, -1 ;  /* 0xbf80000003067423 */ /* 0x002fc80000000000 */
[----:B------:R-:W-:-:S04]  /*8690*/  FADD.FTZ R7, -R6, -RZ ;  /* 0x800000ff06077221 */ /* 0x000fc80000010100 */
[----:B------:R-:W-:-:S07]  /*86a0*/  FFMA R7, R0, R7, R0 ;  /* 0x0000000700077223 */ /* 0x000fce0000000000 */
.L_x_57:
[----:B------:R-:W-:Y:S05]  /*86b0*/  BSYNC B1 ;  /* 0x0000000000017941 */ /* 0x000fea0003800000 */
.L_x_55:
[----:B------:R-:W-:Y:S01]  /*86c0*/  FSETP.GEU.AND P0, PT, |R3|, 1.175494350822287508e-38, PT ;  /* 0x008000000300780b */ /* 0x000fe20003f0e200 */
[----:B------:R-:W-:-:S12]  /*86d0*/  ULDC UR4, c[0x0][0x600] ;  /* 0x0001800000047ab9 */ /* 0x000fd80000000800 */
[----:B------:R-:W-:-:S04]  /*86e0*/  @!P0 FMUL R3, R3, 16777216 ;  /* 0x4b80000003038820 */ /* 0x000fc80000400000 */
[----:B------:R-:W1:Y:S02]  /*86f0*/  MUFU.LG2 R0, R3 ;  /* 0x0000000300007308 */ /* 0x000e640000000c00 */
[----:B-1----:R-:W-:-:S04]  /*8700*/  @!P0 FADD R0, R0, -24 ;  /* 0xc1c0000000008421 */ /* 0x002fc80000000000 */
[----:B------:R-:W-:-:S04]  /*8710*/  FMUL R11, R0, 0.69314718246459960938 ;  /* 0x3f317218000b7820 */ /* 0x000fc80000400000 */
[----:B------:R-:W-:-:S07]  /*8720*/  FFMA R11, R4, UR4, R11 ;  /* 0x00000004040b7c23 */ /* 0x000fce000800000b */
.L_x_54:
[----:B------:R-:W-:Y:S05]  /*8730*/  BSYNC B0 ;  /* 0x0000000000007941 */ /* 0x000fea0003800000 */
.L_x_53:
[----:B------:R-:W-:Y:S01]  /*8740*/  FSETP.NE.AND P0, PT, R15, -R20, PT ;  /* 0x800000140f00720b */ /* 0x000fe20003f05000 */
[----:B------:R-:W-:Y:S01]  /*8750*/  ULDC UR4, c[0x0][0x608] ;  /* 0x0001820000047ab9 */ /* 0x000fe20000000800 */
[----:B------:R-:W-:Y:S01]  /*8760*/  BSSY B0, `(.L_x_58) ;  /* 0x0000035000007945 */ /* 0x000fe20003800000 */
[----:B------:R-:W-:-:S04]  /*8770*/  FMUL R7, R7, UR4 ;  /* 0x0000000407077c20 */ /* 0x000fc80008400000 */
        /* <DEDUP_REMOVED lines=28> */
[----:B------:R-:W-:Y:S06]  /*8940*/  @!P0 BRA `(.L_x_59) ;  /* 0x0000000000588947 */ /* 0x000fec0003800000 */
[----:B------:R-:W-:Y:S01]  /*8950*/  IADD3 R0, R8, 0x1800000, RZ ;  /* 0x0180000008007810 */ /* 0x000fe20007ffe0ff */
[----:B------:R-:W-:Y:S03]  /*8960*/  BSSY B1, `(.L_x_60) ;  /* 0x000000d000017945 */ /* 0x000fe60003800000 */
[----:B------:R-:W-:-:S04]  /*8970*/  LOP3.LUT R0, R0, 0x7f800000, RZ, 0xc0, !PT ;  /* 0x7f80000000007812 */ /* 0x000fc800078ec0ff */
[----:B------:R-:W-:-:S13]  /*8980*/  ISETP.GT.U32.AND P0, PT, R0, 0x1ffffff, PT ;  /* 0x01ffffff0000780c */ /* 0x000fda0003f04070 */
[----:B------:R-:W-:Y:S05]  /*8990*/  @P0 BRA `(.L_x_61) ;  /* 0x0000000000140947 */ /* 0x000fea0003800000 */
[----:B------:R-:W-:Y:S01]  /*89a0*/  IMAD.MOV.U32 R3, RZ, RZ, R8 ;  /* 0x000000ffff037224 */ /* 0x000fe200078e0008 */
[----:B------:R-:W-:-:S07]  /*89b0*/  MOV R14, 0x89d0 ;  /* 0x000089d0000e7802 */ /* 0x000fce0000000f00 */
[----:B------:R-:W-:Y:S05]  /*89c0*/  CALL.REL.NOINC `($__internal_0_$__cuda_sm20_rcp_rn_f32_slowpath) ;  /* 0x0000004400407944 */ /* 0x000fea0003c00000 */
[----:B------:R-:W-:Y:S01]  /*89d0*/  MOV R10, R0 ;  /* 0x00000000000a7202 */ /* 0x000fe20000000f00 */
[----:B------:R-:W-:Y:S06]  /*89e0*/  BRA `(.L_x_62) ;  /* 0x0000000000107947 */ /* 0x000fec0003800000 */
.L_x_61:
[----:B------:R-:W1:Y:S02]  /*89f0*/  MUFU.RCP R3, R8 ;  /* 0x0000000800037308 */ /* 0x000e640000001000 */
[----:B-1----:R-:W-:-:S04]  /*8a00*/  FFMA R0, R8, R3, -1 ;  /* 0xbf80000008007423 */ /* 0x002fc80000000003 */
[----:B------:R-:W-:-:S04]  /*8a10*/  FADD.FTZ R0, -R0, -RZ ;  /* 0x800000ff00007221 */ /* 0x000fc80000010100 */
[----:B------:R-:W-:-:S07]  /*8a20*/  FFMA R10, R3, R0, R3 ;  /* 0x00000000030a7223 */ /* 0x000fce0000000003 */
.L_x_62:
[----:B------:R-:W-:Y:S05]  /*8a30*/  BSYNC B1 ;  /* 0x0000000000017941 */ /* 0x000fea0003800000 */
.L_x_60:
[----:B------:R-:W-:Y:S01]  /*8a40*/  FSETP.GEU.AND P0, PT, |R8|, 1.175494350822287508e-38, PT ;  /* 0x008000000800780b */ /* 0x000fe20003f0e200 */
[----:B------:R-:W-:-:S12]  /*8a50*/  ULDC UR4, c[0x0][0x600] ;  /* 0x0001800000047ab9 */ /* 0x000fd80000000800 */
[----:B------:R-:W-:-:S04]  /*8a60*/  @!P0 FMUL R8, R8, 16777216 ;  /* 0x4b80000008088820 */ /* 0x000fc80000400000 */
[----:B------:R-:W1:Y:S02]  /*8a70*/  MUFU.LG2 R0, R8 ;  /* 0x0000000800007308 */ /* 0x000e640000000c00 */
[----:B-1----:R-:W-:-:S04]  /*8a80*/  @!P0 FADD R0, R0, -24 ;  /* 0xc1c0000000008421 */ /* 0x002fc80000000000 */
[----:B------:R-:W-:-:S04]  /*8a90*/  FMUL R0, R0, 0.69314718246459960938 ;  /* 0x3f31721800007820 */ /* 0x000fc80000400000 */
[----:B------:R-:W-:-:S07]  /*8aa0*/  FFMA R9, R5, UR4, R0 ;  /* 0x0000000405097c23 */ /* 0x000fce0008000000 */
.L_x_59:
[----:B------:R-:W-:Y:S05]  /*8ab0*/  BSYNC B0 ;  /* 0x0000000000007941 */ /* 0x000fea0003800000 */
.L_x_58:
[----:B------:R-:W-:Y:S01]  /*8ac0*/  SHF.L.U32 R0, R22, 0x1f, RZ ;  /* 0x0000001f16007819 */ /* 0x000fe200000006ff */
[----:B------:R-:W-:Y:S01]  /*8ad0*/  UISETP.NE.AND UP0, UPT, UR52, 0x1, UPT ;  /* 0x000000013400788c */ /* 0x000fe2000bf05270 */
[----:B------:R-:W-:Y:S01]  /*8ae0*/  LOP3.LUT P0, R23, R2, 0x3, RZ, 0xc0, !PT ;  /* 0x0000000302177812 */ /* 0x000fe2000780c0ff */
[----:B------:R-:W-:Y:S01]  /*8af0*/  UISETP.NE.AND UP1, UPT, UR52, 0x2, UPT ;  /* 0x000000023400788c */ /* 0x000fe2000bf25270 */
[----:B------:R-:W1:Y:S01]  /*8b00*/  SYNCS.PHASECHK.TRANS64.TRYWAIT P1, [UR32+0x8], R0 ;  /* 0x00000800ff0075a7 */ /* 0x000e620008020160 */
[----:B------:R-:W-:Y:S02]  /*8b10*/  ULDC UR4, c[0x0][0x608] ;  /* 0x0001820000047ab9 */ /* 0x000fe40000000800 */
[----:B------:R-:W-:-:S04]  /*8b20*/  FMUL R10, R10, UR4 ;  /* 0x000000040a0a7c20 */ /* 0x000fc80008400000 */
[-C--:B------:R-:W-:Y:S01]  /*8b30*/  FMUL R106, R106, R10.reuse ;  /* 0x0000000a6a6a7220 */ /* 0x080fe20000400000 */
[----:B------:R-:W-:Y:S01]  /*8b40*/  @!UP0 ULOP3.LUT UP2, URZ, UR47, 0x2, URZ, 0xc0, !UPT ;  /* 0x000000022f3f8892 */ /* 0x000fe2000f84c03f */
[-C--:B------:R-:W-:Y:S01]  /*8b50*/  FMUL R107, R107, R10.reuse ;  /* 0x0000000a6b6b7220 */ /* 0x080fe20000400000 */
[----:B------:R-:W-:Y:S01]  /*8b60*/  @!UP0 ULOP3.LUT UR47, UR47, 0x1, URZ, 0xc0, !UPT ;  /* 0x000000012f2f8892 */ /* 0x000fe2000f8ec03f */
[-C--:B------:R-:W-:Y:S01]  /*8b70*/  FMUL R110, R110, R10.reuse ;  /* 0x0000000a6e6e7220 */ /* 0x080fe20000400000 */
[----:B------:R-:W-:Y:S01]  /*8b80*/  @!UP0 USEL UR4, URZ, 0x1, UP2 ;  /* 0x000000013f048887 */ /* 0x000fe20009000000 */
[-C--:B------:R-:W-:Y:S01]  /*8b90*/  FMUL R111, R111, R10.reuse ;  /* 0x0000000a6f6f7220 */ /* 0x080fe20000400000 */
[----:B------:R-:W-:Y:S01]  /*8ba0*/  @!UP1 UIADD3 UR5, UR47, 0x1, URZ ;  /* 0x000000012f059890 */ /* 0x000fe2000fffe03f */
[-C--:B------:R-:W-:Y:S01]  /*8bb0*/  FMUL R98, R98, R10.reuse ;  /* 0x0000000a62627220 */ /* 0x080fe20000400000 */
[----:B------:R-:W-:Y:S01]  /*8bc0*/  @!UP0 ULOP3.LUT UR46, UR46, UR4, URZ, 0x3c, !UPT ;  /* 0x000000042e2e8292 */ /* 0x000fe2000f8e3c3f */
[-C--:B------:R-:W-:Y:S01]  /*8bd0*/  FMUL R99, R99, R10.reuse ;  /* 0x0000000a63637220 */ /* 0x080fe20000400000 */
[----:B------:R-:W-:Y:S01]  /*8be0*/  @!UP1 UISETP.GT.U32.AND UP2, UPT, UR5, 0x1, UPT ;  /* 0x000000010500988c */ /* 0x000fe2000bf44070 */
[-C--:B------:R-:W-:Y:S01]  /*8bf0*/  FMUL R102, R102, R10.reuse ;  /* 0x0000000a66667220 */ /* 0x080fe20000400000 */
[----:B------:R-:W-:Y:S01]  /*8c00*/  @!UP1 ULOP3.LUT UR47, UR47, 0x1, URZ, 0xc, !UPT ;  /* 0x000000012f2f9892 */ /* 0x000fe2000f8e0c3f */
[-C--:B------:R-:W-:Y:S01]  /*8c10*/  FMUL R103, R103, R10.reuse ;  /* 0x0000000a67677220 */ /* 0x080fe20000400000 */
[----:B------:R-:W-:Y:S01]  /*8c20*/  @!UP1 USEL UR4, URZ, 0x1, !UP2 ;  /* 0x000000013f049887 */ /* 0x000fe2000d000000 */
[-C--:B------:R-:W-:Y:S01]  /*8c30*/  FMUL R90, R90, R10.reuse ;  /* 0x0000000a5a5a7220 */ /* 0x080fe20000400000 */
[-C--:B------:R-:W-:Y:S01]  /*8c40*/  FMUL R91, R91, R10.reuse ;  /* 0x0000000a5b5b7220 */ /* 0x080fe20000400000 */
[-C--:B------:R-:W-:Y:S01]  /*8c50*/  FMUL R27, R94, R10.reuse ;  /* 0x0000000a5e1b7220 */ /* 0x080fe20000400000 */
[----:B------:R-:W-:Y:S01]  /*8c60*/  @!UP1 ULOP3.LUT UR46, UR46, UR4, URZ, 0x3c, !UPT ;  /* 0x000000042e2e9292 */ /* 0x000fe2000f8e3c3f */
[-C--:B------:R-:W-:Y:S01]  /*8c70*/  FMUL R26, R95, R10.reuse ;  /* 0x0000000a5f1a7220 */ /* 0x080fe20000400000 */
[-C--:B------:R-:W-:Y:S01]  /*8c80*/  FMUL R29, R82, R10.reuse ;  /* 0x0000000a521d7220 */ /* 0x080fe20000400000 */
[-C--:B------:R-:W-:Y:S01]  /*8c90*/  FMUL R28, R83, R10.reuse ;  /* 0x0000000a531c7220 */ /* 0x080fe20000400000 */
[-C--:B------:R-:W-:Y:S01]  /*8ca0*/  FMUL R31, R86, R10.reuse ;  /* 0x0000000a561f7220 */ /* 0x080fe20000400000 */
[----:B------:R-:W-:Y:S01]  /*8cb0*/  FMUL R30, R87, R10 ;  /* 0x0000000a571e7220 */ /* 0x000fe20000400000 */
[----:B-1----:R-:W-:Y:S06]  /*8cc0*/  @!P1 BRA `(.L_x_63) ;  /* 0x0000003c00889947 */ /* 0x002fec0003800000 */
.L_x_137:
[----:B------:R-:W-:Y:S01]  /*8cd0*/  USHF.L.U32 UR42, UR42, 0x6, URZ ;  /* 0x000000062a2a7899 */ /* 0x000fe2000800063f */
[----:B------:R-:W-:Y:S04]  /*8ce0*/  BSSY B0, `(.L_x_64) ;  /* 0x000001a000007945 */ /* 0x000fe80003800000 */
[----:B------:R-:W-:Y:S07]  /*8cf0*/  @P0 BRA `(.L_x_65) ;  /* 0x0000000000600947 */ /* 0x000fee0003800000 */
[----:B------:R-:W2:Y:S01]  /*8d00*/  LDC R4, c[0x0][0xa10] ;  /* 0x00028400ff047b82 */ /* 0x000ea20000000800 */
[----:B-1----:R-:W-:Y:S01]  /*8d10*/  LOP3.LUT R0, R2, 0x60, RZ, 0xc0, !PT ;  /* 0x0000006002007812 */ /* 0x002fe200078ec0ff */
[----:B------:R-:W-:Y:S01]  /*8d20*/  IMAD R5, RZ, RZ, -UR39 ;  /* 0x80000027ff057e24 */ /* 0x000fe2000f8e02ff */
[----:B------:R-:W-:Y:S01]  /*8d30*/  SHF.R.U32.HI R3, RZ, 0x2, R2 ;  /* 0x00000002ff037819 */ /* 0x000fe20000011602 */
[----:B------:R-:W-:Y:S01]  /*8d40*/  ULDC UR4, c[0x0][0x288] ;  /* 0x0000a20000047ab9 */ /* 0x000fe20000000800 */
[----:B------:R-:W-:Y:S02]  /*8d50*/  SHF.R.U32.HI R0, RZ, 0x5, R0 ;  /* 0x00000005ff007819 */ /* 0x000fe40000011600 */
[----:B------:R-:W-:Y:S01]  /*8d60*/  LOP3.LUT R3, R3, 0x7, RZ, 0xc0, !PT ;  /* 0x0000000703037812 */ /* 0x000fe200078ec0ff */
[----:B------:R-:W1:Y:S01]  /*8d70*/  LDC.64 R6, c[0x0][0x688] ;  /* 0x0001a200ff067b82 */ /* 0x000e620000000a00 */
[----:B------:R-:W-:-:S04]  /*8d80*/  SHF.L.U32 R0, R0, 0x4, RZ ;  /* 0x0000000400007819 */ /* 0x000fc800000006ff */
[----:B------:R-:W-:Y:S01]  /*8d90*/  LOP3.LUT R3, R0, 0xfffffff0, R3, 0xe2, !PT ;  /* 0xfffffff000037812 */ /* 0x000fe200078ee203 */
[----:B--2---:R-:W-:-:S04]  /*8da0*/  IMAD R5, R4, R5, UR45 ;  /* 0x0000002d04057e24 */ /* 0x004fc8000f8e0205 */
[----:B-1----:R-:W-:Y:S02]  /*8db0*/  IMAD R0, R5, R6, UR42 ;  /* 0x0000002a05007e24 */ /* 0x002fe4000f8e0206 */
[----:B------:R-:W-:Y:S02]  /*8dc0*/  VIADD R5, R3, UR42 ;  /* 0x0000002a03057c36 */ /* 0x000fe40008000000 */
[----:B------:R-:W-:-:S03]  /*8dd0*/  IMAD R0, R7, UR44, R0 ;  /* 0x0000002c07007c24 */ /* 0x000fc6000f8e0200 */
[----:B------:R-:W-:Y:S02]  /*8de0*/  IADD3 R4, R5, 0x8, RZ ;  /* 0x0000000805047810 */ /* 0x000fe40007ffe0ff */
[----:B------:R-:W-:Y:S02]  /*8df0*/  IADD3 R3, P2, R3, R0, RZ ;  /* 0x0000000003037210 */ /* 0x000fe40007f5e0ff */
[----:B------:R-:W-:Y:S02]  /*8e00*/  ISETP.GE.U32.AND P0, PT, R5, UR4, PT ;  /* 0x0000000405007c0c */ /* 0x000fe4000bf06070 */
[----:B------:R-:W-:Y:S01]  /*8e10*/  ISETP.GE.U32.AND P1, PT, R4, UR4, PT ;  /* 0x0000000404007c0c */ /* 0x000fe2000bf26070 */
[----:B------:R-:W-:Y:S01]  /*8e20*/  ULDC.64 UR4, c[0x0][0x680] ;  /* 0x0001a00000047ab9 */ /* 0x000fe20000000a00 */
[----:B------:R-:W-:Y:S02]  /*8e30*/  LEA.HI.X.SX32 R0, R0, RZ, 0x1, P2 ;  /* 0x000000ff00007211 */ /* 0x000fe400010f0eff */
[----:B------:R-:W-:-:S04]  /*8e40*/  LEA R4, P2, R3, UR4, 0x2 ;  /* 0x0000000403047c11 */ /* 0x000fc8000f8410ff */
[----:B------:R-:W-:-:S05]  /*8e50*/  LEA.HI.X R5, R3, UR5, R0, 0x2, P2 ;  /* 0x0000000503057c11 */ /* 0x000fca00090f1400 */
[----:B------:R2:W-:Y:S04]  /*8e60*/  @!P0 STG.E desc[UR56][R4.64], R11 ;  /* 0x0000000b04008986 */ /* 0x0005e8000c101938 */
[----:B------:R2:W-:Y:S02]  /*8e70*/  @!P1 STG.E desc[UR56][R4.64+0x20], R9 ;  /* 0x0000200904009986 */ /* 0x0005e4000c101938 */
.L_x_65:
[----:B------:R-:W-:Y:S05]  /*8e80*/  BSYNC B0 ;  /* 0x0000000000007941 */ /* 0x000fea0003800000 */
.L_x_64:
[----:B------:R-:W-:Y:S01]  /*8e90*/  ULDC.64 UR4, c[0x0][0x730] ;  /* 0x0001cc0000047ab9 */ /* 0x000fe20000000a00 */
[-C--:B------:R-:W-:Y:S01]  /*8ea0*/  FMUL R33, R74, R10.reuse ;  /* 0x0000000a4a217220 */ /* 0x080fe20000400000 */
[----:B------:R-:W-:Y:S01]  /*8eb0*/  ISETP.NE.U32.AND P0, PT, RZ, UR4, PT ;  /* 0x00000004ff007c0c */ /* 0x000fe2000bf05070 */
[-C--:B------:R-:W-:Y:S01]  /*8ec0*/  FMUL R32, R75, R10.reuse ;  /* 0x0000000a4b207220 */ /* 0x080fe20000400000 */
[-C--:B------:R-:W-:Y:S01]  /*8ed0*/  FMUL R35, R78, R10.reuse ;  /* 0x0000000a4e237220 */ /* 0x080fe20000400000 */
[-C--:B------:R-:W-:Y:S01]  /*8ee0*/  FMUL R34, R79, R10.reuse ;  /* 0x0000000a4f227220 */ /* 0x080fe20000400000 */
[----:B------:R-:W-:Y:S01]  /*8ef0*/  ISETP.NE.AND.EX P0, PT, RZ, UR5, PT, P0 ;  /* 0x00000005ff007c0c */ /* 0x000fe2000bf05300 */
[-C--:B------:R-:W-:Y:S01]  /*8f00*/  FMUL R37, R66, R10.reuse ;  /* 0x0000000a42257220 */ /* 0x080fe20000400000 */
[-C--:B------:R-:W-:Y:S01]  /*8f10*/  FMUL R36, R67, R10.reuse ;  /* 0x0000000a43247220 */ /* 0x080fe20000400000 */
[-C--:B------:R-:W-:Y:S01]  /*8f20*/  FMUL R39, R70, R10.reuse ;  /* 0x0000000a46277220 */ /* 0x080fe20000400000 */
[-C--:B------:R-:W-:Y:S01]  /*8f30*/  FMUL R38, R71, R10.reuse ;  /* 0x0000000a47267220 */ /* 0x080fe20000400000 */
[-C--:B------:R-:W-:Y:S01]  /*8f40*/  FMUL R41, R58, R10.reuse ;  /* 0x0000000a3a297220 */ /* 0x080fe20000400000 */
[-C--:B------:R-:W-:Y:S01]  /*8f50*/  FMUL R40, R59, R10.reuse ;  /* 0x0000000a3b287220 */ /* 0x080fe20000400000 */
[-C--:B------:R-:W-:Y:S01]  /*8f60*/  FMUL R43, R62, R10.reuse ;  /* 0x0000000a3e2b7220 */ /* 0x080fe20000400000 */
[----:B------:R-:W-:-:S05]  /*8f70*/  FMUL R42, R63, R10 ;  /* 0x0000000a3f2a7220 */ /* 0x000fca0000400000 */
[----:B------:R-:W-:Y:S05]  /*8f80*/  @P0 BRA `(.L_x_66) ;  /* 0x0000000000240947 */ /* 0x000fea0003800000 */
[----:B------:R-:W-:Y:S02]  /*8f90*/  ULDC.64 UR4, c[0x0][0x728] ;  /* 0x0001ca0000047ab9 */ /* 0x000fe40000000a00 */
[----:B------:R-:W-:-:S04]  /*8fa0*/  ISETP.NE.U32.AND P0, PT, RZ, UR4, PT ;  /* 0x00000004ff007c0c */ /* 0x000fc8000bf05070 */
[----:B------:R-:W-:-:S13]  /*8fb0*/  ISETP.NE.AND.EX P0, PT, RZ, UR5, PT, P0 ;  /* 0x00000005ff007c0c */ /* 0x000fda000bf05300 */
[----:B------:R-:W-:Y:S05]  /*8fc0*/  @!P0 BRA `(.L_x_67) ;  /* 0x00000000000c8947 */ /* 0x000fea0003800000 */
[----:B--2---:R-:W2:Y:S02]  /*8fd0*/  LDC.64 R4, c[0x0][0x728] ;  /* 0x0001ca00ff047b82 */ /* 0x004ea40000000a00 */
[----:B--2---:R3:W5:Y:S01]  /*8fe0*/  LDG.E R18, desc[UR56][R4.64] ;  /* 0x0000003804127981 */ /* 0x004762000c1e1900 */
[----:B------:R-:W-:Y:S05]  /*8ff0*/  BRA `(.L_x_66) ;  /* 0x0000000000087947 */ /* 0x000fea0003800000 */
.L_x_67:
[----:B------:R-:W-:Y:S02]  /*9000*/  ULDC UR4, c[0x0][0x720] ;  /* 0x0001c80000047ab9 */ /* 0x000fe40000000800 */
[----:B------:R-:W-:-:S07]  /*9010*/  IMAD.U32 R18, RZ, RZ, UR4 ;  /* 0x00000004ff127e24 */ /* 0x000fce000f8e00ff */
.L_x_66:
[----:B-1----:R-:W-:-:S04]  /*9020*/  MOV R0, RZ ;  /* 0x000000ff00007202 */ /* 0x002fc80000000f00 */
[----:B------:R-:W-:-:S13]  /*9030*/  LOP3.LUT P0, RZ, R0, 0x9f, RZ, 0xc0, !PT ;  /* 0x0000009f00ff7812 */ /* 0x000fda000780c0ff */
[----:B------:R-:W-:Y:S05]  /*9040*/  @!P0 BRA `(.L_x_68) ;  /* 0x0000000000408947 */ /* 0x000fea0003800000 */
[----:B------:R-:W-:Y:S01]  /*9050*/  MOV R0, 0x0 ;  /* 0x0000000000007802 */ /* 0x000fe20000000f00 */
[----:B------:R-:W-:Y:S01]  /*9060*/  ULDC.64 UR4, c[0x4][0x70] ;  /* 0x01001c0000047ab9 */ /* 0x000fe20000000a00 */
[----:B------:R-:W-:Y:S01]  /*9070*/  ULDC.64 UR6, c[0x4][0x8] ;  /* 0x0100020000067ab9 */ /* 0x000fe20000000a00 */
[----:B--23--:R-:W-:Y:S01]  /*9080*/  MOV R4, UR4 ;  /* 0x0000000400047c02 */ /* 0x00cfe20008000f00 */
[----:B------:R1:W2:Y:S01]  /*9090*/  LDC.64 R14, c[0x4][R0] ;  /* 0x01000000000e7b82 */ /* 0x0002a20000000a00 */
[----:B------:R-:W-:Y:S01]  /*90a0*/  IMAD.U32 R5, RZ, RZ, UR5 ;  /* 0x00000005ff057e24 */ /* 0x000fe2000f8e00ff */
[----:B------:R-:W-:Y:S01]  /*90b0*/  ULDC.64 UR4, c[0x4][0x78] ;  /* 0x01001e0000047ab9 */ /* 0x000fe20000000a00 */
[----:B------:R-:W-:Y:S01]  /*90c0*/  MOV R10, UR6 ;  /* 0x00000006000a7c02 */ /* 0x000fe20008000f00 */
[----:B------:R-:W-:Y:S01]  /*90d0*/  IMAD.U32 R7, RZ, RZ, UR5 ;  /* 0x00000005ff077e24 */ /* 0x000fe2000f8e00ff */
[----:B------:R-:W-:Y:S01]  /*90e0*/  MOV R6, UR4 ;  /* 0x0000000400067c02 */ /* 0x000fe20008000f00 */
[----:B------:R-:W-:Y:S01]  /*90f0*/  IMAD.U32 R11, RZ, RZ, UR7 ;  /* 0x00000007ff0b7e24 */ /* 0x000fe2000f8e00ff */
[----:B------:R-:W-:Y:S01]  /*9100*/  MOV R8, 0x70 ;  /* 0x0000007000087802 */ /* 0x000fe20000000f00 */
[----:B------:R-:W-:Y:S01]  /*9110*/  IMAD.MOV.U32 R12, RZ, RZ, 0x1 ;  /* 0x00000001ff0c7424 */ /* 0x000fe200078e00ff */
[----:B-1----:R-:W-:-:S07]  /*9120*/  MOV R13, RZ ;  /* 0x000000ff000d7202 */ /* 0x002fce0000000f00 */
[----:B------:R-:W-:-:S07]  /*9130*/  LEPC R20, `(.L_x_68) ;  /* 0x000000001014794e */ /* 0x000fce0000000000 */
[----:B--2--5:R-:W-:Y:S05]  /*9140*/  CALL.ABS.NOINC R14 ;  /* 0x000000000e007343 */ /* 0x024fea0003c00000 */
.L_x_68:
[----:B------:R-:W-:Y:S01]  /*9150*/  MOV R3, UR52 ;  /* 0x0000003400037c02 */ /* 0x000fe20008000f00 */
[----:B------:R-:W-:-:S04]  /*9160*/  IMAD.U32 R24, RZ, RZ, UR36 ;  /* 0x00000024ff187e24 */ /* 0x000fc8000f8e00ff */
[----:B------:R-:W-:-:S04]  /*9170*/  IMAD R24, R3, 0x1100, R24 ;  /* 0x0000110003187824 */ /* 0x000fc800078e0218 */
[----:B------:R-:W-:-:S05]  /*9180*/  VIADD R25, R24, 0x17700 ;  /* 0x0001770018197836 */ /* 0x000fca0000000000 */
        /* <DEDUP_REMOVED lines=18> */
.L_x_69:
[C---:B------:R-:W-:Y:S01]  /*92b0*/  SHF.L.U32 R0, R2.reuse, 0x3, RZ ;  /* 0x0000000302007819 */ /* 0x040fe200000006ff */
[----:B------:R-:W-:Y:S01]  /*92c0*/  IMAD.SHL.U32 R3, R2, 0x10, RZ ;  /* 0x0000001002037824 */ /* 0x000fe200078e00ff */
[----:B------:R-:W-:Y:S01]  /*92d0*/  ULDC.64 UR4, c[0x0][0x730] ;  /* 0x0001cc0000047ab9 */ /* 0x000fe20000000a00 */
[----:B--23--:R-:W-:Y:S02]  /*92e0*/  SHF.R.U32.HI R5, RZ, 0x1, R2 ;  /* 0x00000001ff057819 */ /* 0x00cfe40000011602 */
[----:B------:R-:W-:Y:S02]  /*92f0*/  LOP3.LUT R0, R0, 0x300, RZ, 0xc0, !PT ;  /* 0x0000030000007812 */ /* 0x000fe400078ec0ff */
[----:B------:R-:W-:Y:S01]  /*9300*/  ISETP.NE.U32.AND P0, PT, RZ, UR4, PT ;  /* 0x00000004ff007c0c */ /* 0x000fe2000bf05070 */
[----:B------:R-:W-:Y:S01]  /*9310*/  ULDC UR4, c[0x0][0x720] ;  /* 0x0001c80000047ab9 */ /* 0x000fe20000000800 */
[----:B------:R-:W-:Y:S02]  /*9320*/  LEA R23, R23, R0, 0x4 ;  /* 0x0000000017177211 */ /* 0x000fe400078e20ff */
[----:B------:R-:W-:-:S02]  /*9330*/  LOP3.LUT R0, R2, 0x7f, RZ, 0xc0, !PT ;  /* 0x0000007f02007812 */ /* 0x000fc400078ec0ff */
[C---:B------:R-:W-:Y:S02]  /*9340*/  LOP3.LUT R4, R3.reuse, 0x40, RZ, 0xc0, !PT ;  /* 0x0000004003047812 */ /* 0x040fe400078ec0ff */
[----:B------:R-:W-:Y:S01]  /*9350*/  ISETP.NE.AND.EX P0, PT, RZ, UR5, PT, P0 ;  /* 0x00000005ff007c0c */ /* 0x000fe2000bf05300 */
[----:B------:R-:W-:Y:S01]  /*9360*/  VIADD R0, R0, 0x1f ;  /* 0x0000001f00007836 */ /* 0x000fe20000000000 */
[----:B------:R-:W-:Y:S01]  /*9370*/  LOP3.LUT R4, R4, 0x8, R5, 0xf8, !PT ;  /* 0x0000000804047812 */ /* 0x000fe200078ef805 */
[----:B------:R-:W-:Y:S01]  /*9380*/  IMAD.SHL.U32 R5, R2, 0x2, RZ ;  /* 0x0000000202057824 */ /* 0x000fe200078e00ff */
[----:B-----5:R-:W-:Y:S02]  /*9390*/  FSEL R44, R18, UR4, !P0 ;  /* 0x00000004122c7c08 */ /* 0x020fe4000c000000 */
[----:B------:R-:W-:Y:S02]  /*93a0*/  ISETP.GT.U32.AND P0, PT, R0, 0x3e, PT ;  /* 0x0000003e0000780c */ /* 0x000fe40003f04070 */
[----:B------:R-:W-:Y:S01]  /*93b0*/  LOP3.LUT R5, R4, 0x8, R5, 0x78, !PT ;  /* 0x0000000804057812 */ /* 0x000fe200078e7805 */
[-C--:B------:R-:W-:Y:S01]  /*93c0*/  FMUL R6, R108, R44.reuse ;  /* 0x0000002c6c067220 */ /* 0x080fe20000400000 */
[----:B------:R-:W-:Y:S01]  /*93d0*/  LOP3.LUT R4, R3, 0x80, RZ, 0xc0, !PT ;  /* 0x0000008003047812 */ /* 0x000fe200078ec0ff */
[-C--:B------:R-:W-:Y:S01]  /*93e0*/  FMUL R7, R109, R44.reuse ;  /* 0x0000002c6d077220 */ /* 0x080fe20000400000 */
[-C--:B------:R-:W-:Y:S01]  /*93f0*/  FMUL R3, R105, R44.reuse ;  /* 0x0000002c69037220 */ /* 0x080fe20000400000 */
[-C--:B------:R-:W-:Y:S01]  /*9400*/  FMUL R0, R107, R44.reuse ;  /* 0x0000002c6b007220 */ /* 0x080fe20000400000 */
[----:B------:R-:W-:Y:S01]  /*9410*/  IADD3 R23, R5, R23, R4 ;  /* 0x0000001705177210 */ /* 0x000fe20007ffe004 */
[-C--:B------:R-:W-:Y:S01]  /*9420*/  FMUL R4, R104, R44.reuse ;  /* 0x0000002c68047220 */ /* 0x080fe20000400000 */
[-C--:B------:R-:W-:Y:S01]  /*9430*/  FMUL R5, R106, R44.reuse ;  /* 0x0000002c6a057220 */ /* 0x080fe20000400000 */
[-C--:B------:R-:W-:Y:S01]  /*9440*/  FMUL R8, R110, R44.reuse ;  /* 0x0000002c6e087220 */ /* 0x080fe20000400000 */
[----:B------:R-:W-:Y:S01]  /*9450*/  FMUL R9, R111, R44 ;  /* 0x0000002c6f097220 */ /* 0x000fe20000400000 */
[----:B------:R-:W-:Y:S01]  /*9460*/  F2FP.BF16.F32.PACK_AB R6, R7, R6 ;  /* 0x000000060706723e */ /* 0x000fe200000010ff */
[-C--:B------:R-:W-:Y:S01]  /*9470*/  FMUL R10, R97, R44.reuse ;  /* 0x0000002c610a7220 */ /* 0x080fe20000400000 */
[----:B------:R-:W-:Y:S01]  /*9480*/  LEA R25, R23, R25, 0x1 ;  /* 0x0000001917197211 */ /* 0x000fe200078e08ff */
        /* <DEDUP_REMOVED lines=48> */
[----:B------:R-:W-:Y:S01]  /*9790*/  IMAD R23, R23, 0x2, R24 ;  /* 0x0000000217177824 */ /* 0x000fe200078e0218 */
[----:B------:R-:W-:-:S02]  /*97a0*/  F2FP.BF16.F32.PACK_AB R5, R0, R5 ;  /* 0x000000050005723e */ /* 0x000fc400000010ff */
[----:B------:R-:W-:Y:S01]  /*97b0*/  F2FP.BF16.F32.PACK_AB R7, R9, R8 ;  /* 0x000000080907723e */ /* 0x000fe200000010ff */
[----:B------:R-:W-:Y:S06]  /*97c0*/  @P0 BRA `(.L_x_70) ;  /* 0x0000000000040947 */ /* 0x000fec0003800000 */
[----:B------:R-:W-:-:S04]  /*97d0*/  DEPBAR.LE SB0, 0x1 ;  /* 0x000080400000791a */ /* 0x000fc80000000000 */
.L_x_70:
[----:B------:R-:W-:Y:S05]  /*97e0*/  WARPSYNC.ALL ;  /* 0x0000000000007948 */ /* 0x000fea0003800000 */
[----:B------:R-:W-:Y:S01]  /*97f0*/  BAR.SYNC.DEFER_BLOCKING 0x1, 0x80 ;  /* 0x0042000000007b1d */ /* 0x000fe20000010000 */
[----:B------:R-:W-:Y:S02]  /*9800*/  F2FP.BF16.F32.PACK_AB R8, R10, R11 ;  /* 0x0000000b0a08723e */ /* 0x000fe400000010ff */
[----:B------:R-:W-:Y:S02]  /*9810*/  F2FP.BF16.F32.PACK_AB R9, R12, R13 ;  /* 0x0000000d0c09723e */ /* 0x000fe400000010ff */
[----:B------:R-:W-:Y:S01]  /*9820*/  F2FP.BF16.F32.PACK_AB R10, R101, R100 ;  /* 0x00000064650a723e */ /* 0x000fe200000010ff */
[----:B------:R-:W-:Y:S01]  /*9830*/  BSSY B0, `(.L_x_71) ;  /* 0x0000016000007945 */ /* 0x000fe20003800000 */
[----:B------:R-:W-:Y:S01]  /*9840*/  F2FP.BF16.F32.PACK_AB R11, R14, R15 ;  /* 0x0000000f0e0b723e */ /* 0x000fe200000010ff */
[----:B------:R1:W-:Y:S01]  /*9850*/  STSM.16.M88.4 [R23+0x17700], R4 ;  /* 0x0177000417007844 */ /* 0x0003e20000000200 */
[----:B------:R-:W-:Y:S01]  /*9860*/  @!PT LDS RZ, [RZ] ;  /* 0x00000000fffff984 */ /* 0x000fe20000000800 */
[----:B------:R-:W-:Y:S01]  /*9870*/  @!PT LDS RZ, [RZ] ;  /* 0x00000000fffff984 */ /* 0x000fe20000000800 */
[----:B------:R-:W-:Y:S01]  /*9880*/  @!PT LDS RZ, [RZ] ;  /* 0x00000000fffff984 */ /* 0x000fe20000000800 */
[----:B------:R-:W-:Y:S01]  /*9890*/  @!PT LDS RZ, [RZ] ;  /* 0x00000000fffff984 */ /* 0x000fe20000000800 */
[----:B------:R2:W-:Y:S06]  /*98a0*/  MEMBAR.ALL.CTA ;  /* 0x0000000000007992 */ /* 0x0005ec0000008000 */
[----:B--2---:R-:W2:Y:S02]  /*98b0*/  FENCE.VIEW.ASYNC.S ;  /* 0x00000000000073c6 */ /* 0x004ea40000000000 */
[----:B--2---:R-:W-:Y:S06]  /*98c0*/  BAR.SYNC.DEFER_BLOCKING 0x1, 0x80 ;  /* 0x0042000000007b1d */ /* 0x004fec0000010000 */
[----:B------:R-:W-:Y:S05]  /*98d0*/  @P0 BRA `(.L_x_72) ;  /* 0x00000000002c0947 */ /* 0x000fea0003800000 */
[----:B------:R-:W-:Y:S01]  /*98e0*/  R2UR UR40, R24 ;  /* 0x00000000182872ca */ /* 0x000fe200000e0000 */
[----:B------:R-:W-:Y:S02]  /*98f0*/  UIADD3 UR43, -UR39, URZ, URZ ;  /* 0x0000003f272b7290 */ /* 0x000fe4000fffe13f */
[----:B------:R-:W-:Y:S01]  /*9900*/  UIADD3 UR6, UP0, UR54, 0x670, URZ ;  /* 0x0000067036067890 */ /* 0x000fe2000ff1e03f */
[----:B------:R-:W-:Y:S01]  /*9910*/  ULDC UR4, c[0x0][0xa10] ;  /* 0x0002840000047ab9 */ /* 0x000fe20000000800 */
[----:B------:R-:W-:Y:S01]  /*9920*/  UMOV UR41, URZ ;  /* 0x0000003f00297c82 */ /* 0x000fe20008000000 */
[----:B------:R-:W-:Y:S02]  /*9930*/  UIMAD UR43, UR4, UR43, UR45 ;  /* 0x0000002b042b72a4 */ /* 0x000fe4000f8e022d */
[----:B------:R-:W-:-:S05]  /*9940*/  UIADD3.X UR7, URZ, UR55, URZ, UP0, !UPT ;  /* 0x000000373f077290 */ /* 0x000fca00087fe43f */
[----:B------:R-:W-:-:S09]  /*9950*/  UIADD3 UR40, UR40, 0x17700, URZ ;  /* 0x0001770028287890 */ /* 0x000fd2000fffe03f */
[----:B------:R2:W-:Y:S01]  /*9960*/  UTMASTG.4D [UR40], [UR6] ;  /* 0x00000028060073b5 */ /* 0x0005e20008018000 */
[----:B------:R0:W-:Y:S01]  /*9970*/  UTMACMDFLUSH ;  /* 0x00000000000079b7 */ /* 0x0001e20000000000 */
[----:B--2---:R-:W-:-:S04]  /*9980*/  DEPBAR.LE SB0, 0x1 ;  /* 0x000080400000791a */ /* 0x004fc80000000000 */
.L_x_72:
[----:B------:R-:W-:Y:S05]  /*9990*/  BSYNC B0 ;  /* 0x0000000000007941 */ /* 0x000fea0003800000 */
.L_x_71:
        /* <DEDUP_REMOVED lines=12> */
[----:B---3--:R-:W3:Y:S02]  /*9a60*/  FENCE.VIEW.ASYNC.S ;  /* 0x00000000000073c6 */ /* 0x008ee40000000000 */
[----:B---3--:R-:W-:Y:S06]  /*9a70*/  BAR.SYNC.DEFER_BLOCKING 0x1, 0x80 ;  /* 0x0042000000007b1d */ /* 0x008fec0000010000 */
[----:B------:R-:W-:Y:S05]  /*9a80*/  @P0 BRA `(.L_x_74) ;  /* 0x00000000002c0947 */ /* 0x000fea0003800000 */
[----:B------:R-:W-:Y:S01]  /*9a90*/  R2UR UR40, R24 ;  /* 0x00000000182872ca */ /* 0x000fe200000e0000 */
[----:B------:R-:W-:Y:S02]  /*9aa0*/  UIADD3 UR43, -UR39, URZ, URZ ;  /* 0x0000003f272b7290 */ /* 0x000fe4000fffe13f */
[----:B------:R-:W-:Y:S01]  /*9ab0*/  UIADD3 UR6, UP0, UR54, 0x670, URZ ;  /* 0x0000067036067890 */ /* 0x000fe2000ff1e03f */
[----:B------:R-:W-:Y:S01]  /*9ac0*/  ULDC UR4, c[0x0][0xa10] ;  /* 0x0002840000047ab9 */ /* 0x000fe20000000800 */
[----:B------:R-:W-:Y:S01]  /*9ad0*/  UMOV UR41, 0x10 ;  /* 0x0000001000297882 */ /* 0x000fe20000000000 */
[----:B------:R-:W-:Y:S02]  /*9ae0*/  UIMAD UR43, UR4, UR43, UR45 ;  /* 0x0000002b042b72a4 */ /* 0x000fe4000f8e022d */
[----:B------:R-:W-:-:S05]  /*9af0*/  UIADD3.X UR7, URZ, UR55, URZ, UP0, !UPT ;  /* 0x000000373f077290 */ /* 0x000fca00087fe43f */
[----:B------:R-:W-:-:S09]  /*9b00*/  UIADD3 UR40, UR40, 0x17f00, URZ ;  /* 0x00017f0028287890 */ /* 0x000fd2000fffe03f */
[----:B------:R3:W-:Y:S01]  /*9b10*/  UTMASTG.4D [UR40], [UR6] ;  /* 0x00000028060073b5 */ /* 0x0007e20008018000 */
[----:B------:R0:W-:Y:S01]  /*9b20*/  UTMACMDFLUSH ;  /* 0x00000000000079b7 */ /* 0x0001e20000000000 */
[----:B---3--:R-:W-:-:S04]  /*9b30*/  DEPBAR.LE SB0, 0x1 ;  /* 0x000080400000791a */ /* 0x008fc80000000000 */
.L_x_74:
[----:B------:R-:W-:Y:S05]  /*9b40*/  BSYNC B0 ;  /* 0x0000000000007941 */ /* 0x000fea0003800000 */
.L_x_73:
[----:B------:R-:W-:Y:S01]  /*9b50*/  BAR.SYNC.DEFER_BLOCKING 0x1, 0x80 ;  /* 0x0042000000007b1d */ /* 0x000fe20000010000 */
[----:B------:R-:W-:Y:S02]  /*9b60*/  F2FP.BF16.F32.PACK_AB R80, R81, R80 ;  /* 0x000000505150723e */ /* 0x000fe400000010ff */
[----:B------:R-:W-:Y:S02]  /*9b70*/  F2FP.BF16.F32.PACK_AB R81, R28, R29 ;  /* 0x0000001d1c51723e */ /* 0x000fe400000010ff */
[----:B------:R-:W-:Y:S01]  /*9b80*/  F2FP.BF16.F32.PACK_AB R82, R85, R84 ;  /* 0x000000545552723e */ /* 0x000fe200000010ff */
[----:B------:R-:W-:Y:S01]  /*9b90*/  BSSY B0, `(.L_x_75) ;  /* 0x0000018000007945 */ /* 0x000fe20003800000 */
[----:B------:R-:W-:Y:S01]  /*9ba0*/  F2FP.BF16.F32.PACK_AB R83, R30, R31 ;  /* 0x0000001f1e53723e */ /* 0x000fe200000010ff */
[----:B------:R3:W-:Y:S01]  /*9bb0*/  STSM.16.M88.4 [R25], R88 ;  /* 0x0000005819007844 */ /* 0x0007e20000000200 */
[----:B------:R-:W-:Y:S01]  /*9bc0*/  @!PT LDS RZ, [RZ] ;  /* 0x00000000fffff984 */ /* 0x000fe20000000800 */
[----:B------:R-:W-:Y:S01]  /*9bd0*/  @!PT LDS RZ, [RZ] ;  /* 0x00000000fffff984 */ /* 0x000fe20000000800 */
[----:B------:R-:W-:Y:S01]  /*9be0*/  @!PT LDS RZ, [RZ] ;  /* 0x00000000fffff984 */ /* 0x000fe20000000800 */
[----:B------:R-:W-:Y:S01]  /*9bf0*/  @!PT LDS RZ, [RZ] ;  /* 0x00000000fffff984 */ /* 0x000fe20000000800 */
[----:B------:R4:W-:Y:S06]  /*9c00*/  MEMBAR.ALL.CTA ;  /* 0x0000000000007992 */ /* 0x0009ec0000008000 */
[----:B----4-:R-:W4:Y:S02]  /*9c10*/  FENCE.VIEW.ASYNC.S ;  /* 0x00000000000073c6 */ /* 0x010f240000000000 */
[----:B----4-:R-:W-:Y:S06]  /*9c20*/  BAR.SYNC.DEFER_BLOCKING 0x1, 0x80 ;  /* 0x0042000000007b1d */ /* 0x010fec0000010000 */
[----:B------:R-:W-:Y:S05]  /*9c30*/  @P0 BRA `(.L_x_76) ;  /* 0x0000000000340947 */ /* 0x000fea0003800000 */
[----:B------:R-:W-:Y:S01]  /*9c40*/  R2UR UR8, R24 ;  /* 0x00000000180872ca */ /* 0x000fe200000e0000 */
[----:B------:R-:W-:Y:S02]  /*9c50*/  UIADD3 UR11, -UR39, URZ, URZ ;  /* 0x0000003f270b7290 */ /* 0x000fe4000fffe13f */
[----:B------:R-:W-:Y:S01]  /*9c60*/  UIADD3 UR6, UP0, UR54, 0x670, URZ ;  /* 0x0000067036067890 */ /* 0x000fe2000ff1e03f */
[----:B------:R-:W-:Y:S01]  /*9c70*/  ULDC UR4, c[0x0][0xa10] ;  /* 0x0002840000047ab9 */ /* 0x000fe20000000800 */
[----:B------:R-:W-:Y:S01]  /*9c80*/  UMOV UR9, 0x20 ;  /* 0x0000002000097882 */ /* 0x000fe20000000000 */
[----:B------:R-:W-:Y:S02]  /*9c90*/  UIMAD UR11, UR4, UR11, UR45 ;  /* 0x0000000b040b72a4 */ /* 0x000fe4000f8e022d */
[----:B------:R-:W-:Y:S01]  /*9ca0*/  UIADD3.X UR7, URZ, UR55, URZ, UP0, !UPT ;  /* 0x000000373f077290 */ /* 0x000fe200087fe43f */
[----:B------:R-:W-:Y:S01]  /*9cb0*/  UMOV UR10, UR42 ;  /* 0x0000002a000a7c82 */ /* 0x000fe20008000000 */
[----:B------:R-:W-:-:S03]  /*9cc0*/  UMOV UR12, UR44 ;  /* 0x0000002c000c7c82 */ /* 0x000fc60008000000 */
[----:B------:R-:W-:-:S09]  /*9cd0*/  UIADD3 UR8, UR8, 0x17700, URZ ;  /* 0x0001770008087890 */ /* 0x000fd2000fffe03f */
[----:B------:R4:W-:Y:S01]  /*9ce0*/  UTMASTG.4D [UR8], [UR6] ;  /* 0x00000008060073b5 */ /* 0x0009e20008018000 */
[----:B------:R0:W-:Y:S01]  /*9cf0*/  UTMACMDFLUSH ;  /* 0x00000000000079b7 */ /* 0x0001e20000000000 */
[----:B----4-:R-:W-:-:S04]  /*9d00*/  DEPBAR.LE SB0, 0x1 ;  /* 0x000080400000791a */ /* 0x010fc80000000000 */
.L_x_76:
[----:B------:R-:W-:Y:S05]  /*9d10*/  BSYNC B0 ;  /* 0x0000000000007941 */ /* 0x000fea0003800000 */
.L_x_75:
        /* <DEDUP_REMOVED lines=12> */
[----:B-----5:R-:W5:Y:S02]  /*9de0*/  FENCE.VIEW.ASYNC.S ;  /* 0x00000000000073c6 */ /* 0x020f640000000000 */
[----:B-----5:R-:W-:Y:S06]  /*9df0*/  BAR.SYNC.DEFER_BLOCKING 0x1, 0x80 ;  /* 0x0042000000007b1d */ /* 0x020fec0000010000 */
        /* <DEDUP_REMOVED lines=13> */
[----:B-1----:R-:W-:-:S04]  /*9ed0*/  DEPBAR.LE SB0, 0x1 ;  /* 0x000080400000791a */ /* 0x002fc80000000000 */
.L_x_78:
[----:B------:R-:W-:Y:S05]  /*9ee0*/  BSYNC B0 ;  /* 0x0000000000007941 */ /* 0x000fea0003800000 */
.L_x_77:
        /* <DEDUP_REMOVED lines=28> */
.L_x_80:
[----:B------:R-:W-:Y:S05]  /*a0b0*/  BSYNC B0 ;  /* 0x0000000000007941 */ /* 0x000fea0003800000 */
.L_x_79:
        /* <DEDUP_REMOVED lines=28> */
.L_x_82:
[----:B------:R-:W-:Y:S05]  /*a280*/  BSYNC B0 ;  /* 0x0000000000007941 */ /* 0x000fea0003800000 */
.L_x_81:
[----:B------:R-:W-:Y:S06]  /*a290*/  BAR.SYNC.DEFER_BLOCKING 0x1, 0x80 ;  /* 0x0042000000007b1d */ /* 0x000fec0000010000 */
[----:B------:R-:W-:Y:S01]  /*a2a0*/  BSSY B0, `(.L_x_83) ;  /* 0x0000016000007945 */ /* 0x000fe20003800000 */
        /* <DEDUP_REMOVED lines=19> */
[----:B------:R1:W-:Y:S02]  /*a3e0*/  UTMASTG.4D [UR8], [UR6] ;  /* 0x00000008060073b5 */ /* 0x0003e40008018000 */
[----:B-1----:R0:W-:Y:S02]  /*a3f0*/  UTMACMDFLUSH ;  /* 0x00000000000079b7 */ /* 0x0021e40000000000 */
.L_x_84:
[----:B------:R-:W-:Y:S05]  /*a400*/  BSYNC B0 ;  /* 0x0000000000007941 */ /* 0x000fea0003800000 */
.L_x_83:
[----:B------:R-:W-:Y:S01]  /*a410*/  ULEA UR4, UR52, 0xfffffff8, 0x3 ;  /* 0xfffffff834047891 */ /* 0x000fe2000f8e183f */
[----:B------:R-:W-:-:S04]  /*a420*/  DEPBAR.LE SB0, 0x0 ;  /* 0x000080000000791a */ /* 0x000fc80000000000 */
[----:B------:R-:W-:Y:S01]  /*a430*/  ULOP3.LUT UR4, UR4, 0x8, URZ, 0xc0, !UPT ;  /* 0x0000000804047892 */ /* 0x000fe2000f8ec03f */
[----:B------:R-:W-:-:S03]  /*a440*/  LOP3.LUT R22, R22, 0x1, RZ, 0x3c, !PT ;  /* 0x0000000116167812 */ /* 0x000fc600078e3cff */
[----:B------:R-:W-:-:S06]  /*a450*/  ULOP3.LUT UR4, UR4, 0x18, URZ, 0x3c, !UPT ;  /* 0x0000001804047892 */ /* 0x000fcc000f8e3c3f */
[----:B------:R-:W-:Y:S01]  /*a460*/  MOV R0, UR4 ;  /* 0x0000000400007c02 */ /* 0x000fe20008000f00 */
[----:B------:R-:W-:Y:S02]  /*a470*/  ULDC UR4, c[0x0][0xc] ;  /* 0x0000030000047ab9 */ /* 0x000fe40000000800 */
[----:B------:R-:W-:Y:S01]  /*a480*/  VIADD R17, R17, UR4 ;  /* 0x0000000411117c36 */ /* 0x000fe20008000000 */
[----:B------:R-:W-:Y:S01]  /*a490*/  ULDC UR4, c[0x0][0xa00] ;  /* 0x0002800000047ab9 */ /* 0x000fe20000000800 */
[----:B------:R1:W-:Y:S03]  /*a4a0*/  SYNCS.ARRIVE.TRANS64.A1T0 RZ, [R0+UR36+0x1aa90], RZ ;  /* 0x01aa90ff00ff79a7 */ /* 0x0003e60008100024 */
[----:B------:R-:W-:-:S13]  /*a4b0*/  ISETP.GE.AND P0, PT, R17, UR4, PT ;  /* 0x0000000411007c0c */ /* 0x000fda000bf06270 */
[----:B-1----:R-:W-:Y:S05]  /*a4c0*/  @!P0 BRA `(.L_x_85) ;  /* 0xffffff68002c8947 */ /* 0x002fea000383ffff */
[----:B------:R-:W-:Y:S05]  /*a4d0*/  EXIT ;  /* 0x000000000000794d */ /* 0x000fea0003800000 */
.L_x_6:
[----:B------:R-:W-:-:S08]  /*a4e0*/  NOP ;  /* 0x0000000000007918 */ /* 0x000fd00000000000 */
[----:B------:R-:W2:-:S00]  /*a4f0*/  USETMAXREG.DEALLOC.CTAPOOL 0x18 ;  /* 0x00000018000079c8 */ /* 0x000e8000080e0500 */
[----:B------:R-:W-:-:S13]  /*a500*/  PLOP3.LUT P3, PT, PT, PT, UP0, 0x80, 0x0 ;  /* 0x000000000000781c */ /* 0x000fda0003f6f008 */
[----:B--2---:R-:W-:Y:S05]  /*a510*/  @!P3 BRA `(.L_x_86) ;  /* 0x0000000c0034b947 */ /* 0x004fea0003800000 */
[----:B------:R-:W-:-:S13]  /*a520*/  PLOP3.LUT P2, PT, PT, PT, UP1, 0x80, 0x0 ;  /* 0x000000000000781c */ /* 0x000fda0003f4f018 */
[----:B-1----:R-:W-:Y:S05]  /*a530*/  @P2 EXIT ;  /* 0x000000000000294d */ /* 0x002fea0003800000 */
[----:B------:R-:W-:Y:S02]  /*a540*/  ULDC UR4, c[0x0][0xa00] ;  /* 0x0002800000047ab9 */ /* 0x000fe40000000800 */
[----:B------:R-:W-:-:S13]  /*a550*/  ISETP.GE.AND P2, PT, R17, UR4, PT ;  /* 0x0000000411007c0c */ /* 0x000fda000bf46270 */
[----:B------:R-:W-:Y:S05]  /*a560*/  @P2 EXIT ;  /* 0x000000000000294d */ /* 0x000fea0003800000 */
[----:B------:R-:W-:Y:S01]  /*a570*/  LOP3.LUT P2, RZ, R2, 0x1f, RZ, 0xc0, !PT ;  /* 0x0000001f02ff7812 */ /* 0x000fe2000784c0ff */
[----:B------:R-:W-:Y:S01]  /*a580*/  BSSY B0, `(.L_x_87) ;  /* 0x00000c5000007945 */ /* 0x000fe20003800000 */
[----:B------:R-:W-:Y:S01]  /*a590*/  MOV R4, 0x1 ;  /* 0x0000000100047802 */ /* 0x000fe20000000f00 */
[----:B------:R-:W-:Y:S01]  /*a5a0*/  IMAD.MOV.U32 R0, RZ, RZ, RZ ;  /* 0x000000ffff007224 */ /* 0x000fe200078e00ff */
[----:B------:R-:W-:Y:S01]  /*a5b0*/  PLOP3.LUT P0, PT, P2, P0, PT, 0x2a, 0x0 ;  /* 0x000000000000781c */ /* 0x000fe20001700572 */
[----:B------:R-:W-:Y:S01]  /*a5c0*/  ULOP3.LUT UR24, UR50, 0x2, URZ, 0xfc, !UPT ;  /* 0x0000000232187892 */ /* 0x000fe2000f8efc3f */
[----:B------:R-:W-:Y:S01]  /*a5d0*/  MOV R5, 0x1 ;  /* 0x0000000100057802 */ /* 0x000fe20000000f00 */
[----:B------:R-:W-:Y:S01]  /*a5e0*/  ULDC UR25, c[0x0][0xc] ;  /* 0x0000030000197ab9 */ /* 0x000fe20000000800 */
[----:B------:R-:W-:Y:S01]  /*a5f0*/  ULDC.64 UR22, c[0x0][0x198] ;  /* 0x0000660000167ab9 */ /* 0x000fe20000000a00 */
[----:B------:R-:W-:-:S08]  /*a600*/  ULDC UR26, c[0x0][0xa00] ;  /* 0x00028000001a7ab9 */ /* 0x000fd00000000800 */
.L_x_102:
[----:B------:R-:W1:Y:S01]  /*a610*/  LDC R6, c[0x0][0xa04] ;  /* 0x00028100ff067b82 */ /* 0x000e620000000800 */
[----:B------:R-:W-:Y:S01]  /*a620*/  IMAD.MOV.U32 R7, RZ, RZ, R17 ;  /* 0x000000ffff077224 */ /* 0x000fe200078e0011 */
[----:B------:R-:W-:-:S06]  /*a630*/  UMOV UR4, 0xffffffff ;  /* 0xffffffff00047882 */ /* 0x000fcc0000000000 */
[----:B------:R-:W2:Y:S08]  /*a640*/  LDC R10, c[0x0][0xa10] ;  /* 0x00028400ff0a7b82 */ /* 0x000eb00000000800 */
[----:B------:R-:W3:Y:S01]  /*a650*/  LDC R13, c[0x0][0xa1c] ;  /* 0x00028700ff0d7b82 */ /* 0x000ee20000000800 */
[----:B-1----:R-:W-:Y:S02]  /*a660*/  ISETP.NE.AND P2, PT, R6, 0x1, PT ;  /* 0x000000010600780c */ /* 0x002fe40003f45270 */
[----:B--2---:R-:W-:-:S11]  /*a670*/  ISETP.NE.AND P3, PT, R10, 0x1, PT ;  /* 0x000000010a00780c */ /* 0x004fd60003f65270 */
[----:B------:R-:W1:Y:S01]  /*a680*/  @P2 LDC.64 R8, c[0x0][0xa08] ;  /* 0x00028200ff082b82 */ /* 0x000e620000000a00 */
[----:B---3--:R-:W-:-:S07]  /*a690*/  ISETP.NE.AND P4, PT, R13, 0x1, PT ;  /* 0x000000010d00780c */ /* 0x008fce0003f85270 */
[----:B------:R-:W2:Y:S08]  /*a6a0*/  @P3 LDC R12, c[0x0][0xa14] ;  /* 0x00028500ff0c3b82 */ /* 0x000eb00000000800 */
[----:B------:R-:W3:Y:S08]  /*a6b0*/  @P3 LDC R11, c[0x0][0xa18] ;  /* 0x00028600ff0b3b82 */ /* 0x000ef00000000800 */
[----:B------:R-:W4:Y:S01]  /*a6c0*/  @P4 LDC.64 R2, c[0x0][0xa20] ;  /* 0x00028800ff024b82 */ /* 0x000f220000000a00 */
[----:B-1----:R-:W-:-:S05]  /*a6d0*/  @P2 IMAD.HI.U32 R8, R17, R8, RZ ;  /* 0x0000000811082227 */ /* 0x002fca00078e00ff */
[----:B------:R-:W-:-:S04]  /*a6e0*/  @P2 SHF.R.U32.HI R7, RZ, R9, R8 ;  /* 0x00000009ff072219 */ /* 0x000fc80000011608 */
[----:B------:R-:W-:Y:S01]  /*a6f0*/  MOV R9, R7 ;  /* 0x0000000700097202 */ /* 0x000fe20000000f00 */
[----:B--2---:R-:W-:-:S05]  /*a700*/  @P3 IMAD.HI.U32 R8, R7, R12, RZ ;  /* 0x0000000c07083227 */ /* 0x004fca00078e00ff */
[----:B---3--:R-:W-:-:S05]  /*a710*/  @P3 SHF.R.U32.HI R9, RZ, R11, R8 ;  /* 0x0000000bff093219 */ /* 0x008fca0000011608 */
[----:B----4-:R-:W-:-:S04]  /*a720*/  @P4 IMAD.HI.U32 R8, R9, R2, RZ ;  /* 0x0000000209084227 */ /* 0x010fc800078e00ff */
[--C-:B------:R-:W-:Y:S01]  /*a730*/  IMAD.MOV.U32 R2, RZ, RZ, R9.reuse ;  /* 0x000000ffff027224 */ /* 0x100fe200078e0009 */
[----:B------:R-:W-:Y:S01]  /*a740*/  @P4 SHF.R.U32.HI R2, RZ, R3, R8 ;  /* 0x00000003ff024219 */ /* 0x000fe20000011608 */
[----:B------:R-:W-:-:S03]  /*a750*/  IMAD.MOV R3, RZ, RZ, -R9 ;  /* 0x000000ffff037224 */ /* 0x000fc600078e0a09 */
[----:B------:R-:W-:Y:S01]  /*a760*/  IADD3 R2, -R2, RZ, RZ ;  /* 0x000000ff02027210 */ /* 0x000fe20007ffe1ff */
[----:B------:R-:W-:-:S04]  /*a770*/  IMAD R10, R10, R3, R7 ;  /* 0x000000030a0a7224 */ /* 0x000fc800078e0207 */
[----:B------:R-:W-:Y:S01]  /*a780*/  IMAD R2, R13, R2, R9 ;  /* 0x000000020d027224 */ /* 0x000fe200078e0209 */
[----:B------:R-:W-:Y:S06]  /*a790*/  BRA.DIV UR4, `(.L_x_88) ;  /* 0x0000002204ec7947 */ /* 0x000fec000b800000 */
[----:B------:R-:W-:-:S13]  /*a7a0*/  ELECT P6, URZ, PT ;  /* 0x00000000003f782f */ /* 0x000fda00038c0000 */
.L_x_140:
[----:B------:R-:W-:Y:S01]  /*a7b0*/  IADD3 R3, -R7, RZ, RZ ;  /* 0x000000ff07037210 */ /* 0x000fe20007ffe1ff */
[----:B------:R-:W-:Y:S04]  /*a7c0*/  BSSY B1, `(.L_x_89) ;  /* 0x0000049000017945 */ /* 0x000fe80003800000 */
[----:B------:R-:W-:Y:S01]  /*a7d0*/  IMAD R3, R6, R3, R17 ;  /* 0x0000000306037224 */ /* 0x000fe200078e0211 */
[----:B------:R-:W-:-:S03]  /*a7e0*/  MOV R6, RZ ;  /* 0x000000ff00067202 */ /* 0x000fc60000000f00 */
[----:B------:R-:W-:Y:S01]  /*a7f0*/  IMAD.SHL.U32 R3, R3, 0x80, RZ ;  /* 0x0000008003037824 */ /* 0x000fe200078e00ff */
[----:B------:R-:W-:Y:S06]  /*a800*/  @!P6 BRA `(.L_x_90) ;  /* 0x000000040010e947 */ /* 0x000fec0003800000 */
[----:B------:R-:W1:Y:S01]  /*a810*/  S2R R7, SR_CgaCtaId ;  /* 0x0000000000077919 */ /* 0x000e620000008800 */
[----:B------:R-:W-:-:S04]  /*a820*/  MOV R6, 0x400 ;  /* 0x0000040000067802 */ /* 0x000fc80000000f00 */
[----:B-1----:R-:W-:Y:S02]  /*a830*/  LEA R9, R7, R6, 0x18 ;  /* 0x0000000607097211 */ /* 0x002fe400078ec0ff */
[----:B------:R-:W-:Y:S02]  /*a840*/  SHF.L.U32 R6, R5, 0x1f, RZ ;  /* 0x0000001f05067819 */ /* 0x000fe400000006ff */
[----:B------:R-:W-:-:S04]  /*a850*/  LEA R7, R0, R9, 0x3 ;  /* 0x0000000900077211 */ /* 0x000fc800078e18ff */
[----:B------:R-:W1:Y:S02]  /*a860*/  SYNCS.PHASECHK.TRANS64.TRYWAIT P2, [R7+URZ+0x1aa60], R6 ;  /* 0x01aa6006070075a7 */ /* 0x000e64000804017f */
[----:B-1----:R-:W-:Y:S05]  /*a870*/  @!P2 BRA `(.L_x_91) ;  /* 0x0000002000d4a947 */ /* 0x002fea0003800000 */
.L_x_141:
[----:B------:R-:W-:Y:S01]  /*a880*/  UPRMT UR4, UR24, 0x9910, URZ ;  /* 0x0000991018047896 */ /* 0x000fe2000800003f */
[----:B-1----:R-:W-:-:S03]  /*a890*/  @P1 IMAD.MOV.U32 R6, RZ, RZ, 0x3800 ;  /* 0x00003800ff061424 */ /* 0x002fc600078e00ff */
[----:B------:R-:W-:Y:S01]  /*a8a0*/  UISETP.NE.AND UP0, UPT, UR4, 0x2, UPT ;  /* 0x000000020400788c */ /* 0x000fe2000bf05270 */
[----:B------:R1:W-:Y:S05]  /*a8b0*/  @P1 SYNCS.ARRIVE.TRANS64 RZ, [R7+URZ+0x1aa50], R6 ;  /* 0x01aa500607ff19a7 */ /* 0x0003ea000800003f */
[----:B------:R-:W-:-:S13]  /*a8c0*/  PLOP3.LUT P2, PT, PT, PT, UP0, 0x80, 0x0 ;  /* 0x000000000000781c */ /* 0x000fda0003f4f008 */
[----:B-1----:R-:W-:Y:S05]  /*a8d0*/  @P2 BRA `(.L_x_92) ;  /* 0x0000000000042947 */ /* 0x002fea0003800000 */
[----:B------:R-:W-:Y:S01]  /*a8e0*/  BPT.TRAP 0x1 ;  /* 0x000000040000795c */ /* 0x000fe20000300000 */
.L_x_92:
[----:B------:R-:W-:Y:S05]  /*a8f0*/  @P0 BRA `(.L_x_93) ;  /* 0x0000000000040947 */ /* 0x000fea0003800000 */
[----:B------:R-:W-:Y:S01]  /*a900*/  BPT.TRAP 0x1 ;  /* 0x000000040000795c */ /* 0x000fe20000300000 */
.L_x_93:
[----:B------:R-:W-:Y:S01]  /*a910*/  R2UR UR5, R9 ;  /* 0x00000000090572ca */ /* 0x000fe200000e0000 */
[----:B------:R-:W-:Y:S01]  /*a920*/  UIADD3 UR4, UP0, UR22, 0xf0, URZ ;  /* 0x000000f016047890 */ /* 0x000fe2000ff1e03f */
[----:B------:R-:W-:Y:S01]  /*a930*/  R2UR UR14, R0 ;  /* 0x00000000000e72ca */ /* 0x000fe200000e0000 */
[----:B------:R-:W-:Y:S01]  /*a940*/  UMOV UR10, URZ ;  /* 0x0000003f000a7c82 */ /* 0x000fe20008000000 */
[----:B------:R-:W-:Y:S01]  /*a950*/  R2UR UR9, R7 ;  /* 0x00000000070972ca */ /* 0x000fe200000e0000 */
[----:B------:R-:W-:Y:S01]  /*a960*/  UMOV UR6, 0x0 ;  /* 0x0000000000067882 */ /* 0x000fe20000000000 */
[----:B------:R-:W-:Y:S01]  /*a970*/  R2UR UR11, R3 ;  /* 0x00000000030b72ca */ /* 0x000fe200000e0000 */
[----:B------:R-:W-:Y:S01]  /*a980*/  UMOV UR7, 0x10000000 ;  /* 0x1000000000077882 */ /* 0x000fe20000000000 */
[----:B------:R-:W-:Y:S01]  /*a990*/  R2UR UR12, R10 ;  /* 0x000000000a0c72ca */ /* 0x000fe200000e0000 */
[----:B------:R-:W-:Y:S01]  /*a9a0*/  UMOV UR16, 0x10 ;  /* 0x0000001000107882 */ /* 0x000fe20000000000 */
[----:B------:R-:W-:Y:S01]  /*a9b0*/  R2UR UR13, R2 ;  /* 0x00000000020d72ca */ /* 0x000fe200000e0000 */
[----:B------:R-:W-:Y:S01]  /*a9c0*/  UMOV UR18, 0x20 ;  /* 0x0000002000127882 */ /* 0x000fe20000000000 */
[----:B------:R-:W-:Y:S01]  /*a9d0*/  UMOV UR20, 0x30 ;  /* 0x0000003000147882 */ /* 0x000fe20000000000 */
[----:B------:R-:W-:Y:S01]  /*a9e0*/  UMOV UR21, 0x40 ;  /* 0x0000004000157882 */ /* 0x000fe20000000000 */
[----:B------:R-:W-:Y:S01]  /*a9f0*/  IADD3 R0, R0, 0x1, RZ ;  /* 0x0000000100007810 */ /* 0x000fe20007ffe0ff */
[----:B------:R-:W-:-:S02]  /*aa00*/  UIMAD UR14, UR14, 0x3800, UR5 ;  /* 0x000038000e0e78a4 */ /* 0x000fc4000f8e0205 */
[----:B------:R-:W-:Y:S01]  /*aa10*/  UIADD3 UR9, UR9, 0x1aa50, URZ ;  /* 0x0001aa5009097890 */ /* 0x000fe2000fffe03f */
[C---:B------:R-:W-:Y:S01]  /*aa20*/  ISETP.NE.AND P2, PT, R0.reuse, 0x2, PT ;  /* 0x000000020000780c */ /* 0x040fe20003f45270 */
[----:B------:R-:W-:Y:S02]  /*aa30*/  UIADD3.X UR5, URZ, UR23, URZ, UP0, !UPT ;  /* 0x000000173f057290 */ /* 0x000fe400087fe43f */
[----:B------:R-:W-:Y:S01]  /*aa40*/  UIADD3 UR15, UR14, 0x800, URZ ;  /* 0x000008000e0f7890 */ /* 0x000fe2000fffe03f */
[----:B------:R-:W-:Y:S01]  /*aa50*/  SEL R6, RZ, 0x1, P2 ;  /* 0x00000001ff067807 */ /* 0x000fe20001000000 */
[----:B------:R-:W-:Y:S01]  /*aa60*/  UIADD3 UR17, UR14, 0x1000, URZ ;  /* 0x000010000e117890 */ /* 0x000fe2000fffe03f */
[----:B------:R-:W-:Y:S01]  /*aa70*/  SEL R0, R0, RZ, P2 ;  /* 0x000000ff00007207 */ /* 0x000fe20001000000 */
[----:B------:R-:W-:Y:S01]  /*aa80*/  UMOV UR8, UR14 ;  /* 0x0000000e00087c82 */ /* 0x000fe20008000000 */
[----:B------:R-:W-:Y:S01]  /*aa90*/  UIADD3 UR19, UR14, 0x1800, URZ ;  /* 0x000018000e137890 */ /* 0x000fe2000fffe03f */
[----:B------:R-:W-:Y:S01]  /*aaa0*/  LOP3.LUT R5, R5, R6, RZ, 0x3c, !PT ;  /* 0x0000000605057212 */ /* 0x000fe200078e3cff */
[----:B------:R1:W-:Y:S01]  /*aab0*/  UTMALDG.4D [UR8], [UR4], desc[UR6] ;  /* 0x00000608040075b4 */ /* 0x0003e20008019000 */
[----:B------:R-:W-:Y:S01]  /*aac0*/  MOV R6, 0x40 ;  /* 0x0000004000067802 */ /* 0x000fe20000000f00 */
[----:B-1----:R-:W-:Y:S01]  /*aad0*/  UMOV UR8, UR15 ;  /* 0x0000000f00087c82 */ /* 0x002fe20008000000 */
[----:B------:R-:W-:Y:S01]  /*aae0*/  UMOV UR10, UR16 ;  /* 0x00000010000a7c82 */ /* 0x000fe20008000000 */
[----:B------:R-:W-:Y:S01]  /*aaf0*/  UIADD3 UR15, UR14, 0x2000, URZ ;  /* 0x000020000e0f7890 */ /* 0x000fe2000fffe03f */
[----:B------:R1:W-:Y:S01]  /*ab00*/  UTMALDG.4D [UR8], [UR4], desc[UR6] ;  /* 0x00000608040075b4 */ /* 0x0003e20008019000 */
[----:B------:R-:W-:Y:S01]  /*ab10*/  UIADD3 UR16, UR14, 0x2800, URZ ;  /* 0x000028000e107890 */ /* 0x000fe2000fffe03f */
[----:B-1----:R-:W-:Y:S01]  /*ab20*/  UMOV UR8, UR17 ;  /* 0x0000001100087c82 */ /* 0x002fe20008000000 */
[----:B------:R-:W-:Y:S01]  /*ab30*/  UMOV UR10, UR18 ;  /* 0x00000012000a7c82 */ /* 0x000fe20008000000 */
[----:B------:R-:W-:Y:S01]  /*ab40*/  UIADD3 UR17, UR14, 0x3000, URZ ;  /* 0x000030000e117890 */ /* 0x000fe2000fffe03f */
[----:B------:R1:W-:Y:S02]  /*ab50*/  UTMALDG.4D [UR8], [UR4], desc[UR6] ;  /* 0x00000608040075b4 */ /* 0x0003e40008019000 */
[----:B------:R-:W-:Y:S01]  /*ab60*/  UMOV UR14, 0x50 ;  /* 0x00000050000e7882 */ /* 0x000fe20000000000 */
[----:B-1----:R-:W-:Y:S01]  /*ab70*/  UMOV UR8, UR19 ;  /* 0x0000001300087c82 */ /* 0x002fe20008000000 */
[----:B------:R-:W-:-:S02]  /*ab80*/  UMOV UR10, UR20 ;  /* 0x00000014000a7c82 */ /* 0x000fc40008000000 */
[----:B------:R1:W-:Y:S02]  /*ab90*/  UTMALDG.4D [UR8], [UR4], desc[UR6] ;  /* 0x00000608040075b4 */ /* 0x0003e40008019000 */
[----:B-1----:R-:W-:Y:S01]  /*aba0*/  UMOV UR8, UR15 ;  /* 0x0000000f00087c82 */ /* 0x002fe20008000000 */
[----:B------:R-:W-:Y:S02]  /*abb0*/  UMOV UR10, UR21 ;  /* 0x00000015000a7c82 */ /* 0x000fe40008000000 */
[----:B------:R1:W-:Y:S02]  /*abc0*/  UTMALDG.4D [UR8], [UR4], desc[UR6] ;  /* 0x00000608040075b4 */ /* 0x0003e40008019000 */
[----:B-1----:R-:W-:Y:S01]  /*abd0*/  UMOV UR8, UR16 ;  /* 0x0000001000087c82 */ /* 0x002fe20008000000 */
[----:B------:R-:W-:Y:S01]  /*abe0*/  UMOV UR10, UR14 ;  /* 0x0000000e000a7c82 */ /* 0x000fe20008000000 */
[----:B------:R-:W-:Y:S01]  /*abf0*/  UMOV UR14, 0x60 ;  /* 0x00000060000e7882 */ /* 0x000fe20000000000 */
[----:B------:R1:W-:Y:S02]  /*ac00*/  UTMALDG.4D [UR8], [UR4], desc[UR6] ;  /* 0x00000608040075b4 */ /* 0x0003e40008019000 */
[----:B-1----:R-:W-:Y:S01]  /*ac10*/  UMOV UR8, UR17 ;  /* 0x0000001100087c82 */ /* 0x002fe20008000000 */
[----:B------:R-:W-:-:S02]  /*ac20*/  UMOV UR10, UR14 ;  /* 0x0000000e000a7c82 */ /* 0x000fc40008000000 */
[----:B------:R1:W-:Y:S02]  /*ac30*/  UTMALDG.4D [UR8], [UR4], desc[UR6] ;  /* 0x00000608040075b4 */ /* 0x0003e40008019000 */
[----:B-1----:R-:W-:Y:S01]  /*ac40*/  NOP ;  /* 0x0000000000007918 */ /* 0x002fe20000000000 */
.L_x_90:
[----:B------:R-:W-:Y:S05]  /*ac50*/  BSYNC B1 ;  /* 0x0000000000017941 */ /* 0x000fea0003800000 */
.L_x_89:
[----:B------:R-:W-:Y:S01]  /*ac60*/  LOP3.LUT P2, RZ, R4, 0xff, RZ, 0xc0, !PT ;  /* 0x000000ff04ff7812 */ /* 0x000fe2000784c0ff */
[----:B------:R-:W-:-:S12]  /*ac70*/  BSSY B1, `(.L_x_94) ;  /* 0x0000009000017945 */ /* 0x000fd80003800000 */
[----:B------:R-:W-:Y:S05]  /*ac80*/  @!P2 BRA `(.L_x_95) ;  /* 0x00000000001ca947 */ /* 0x000fea0003800000 */
[----:B------:R-:W1:Y:S01]  /*ac90*/  S2R R7, SR_CgaCtaId ;  /* 0x0000000000077919 */ /* 0x000e620000008800 */
[----:B------:R-:W-:-:S04]  /*aca0*/  MOV R4, 0x400 ;  /* 0x0000040000047802 */ /* 0x000fc80000000f00 */
[----:B-1----:R-:W-:Y:S02]  /*acb0*/  LEA R7, R7, R4, 0x18 ;  /* 0x0000000407077211 */ /* 0x002fe400078ec0ff */
[----:B------:R-:W-:Y:S02]  /*acc0*/  SHF.L.U32 R4, RZ, 0x1f, RZ ;  /* 0x0000001fff047819 */ /* 0x000fe400000006ff */
[----:B------:R1:W-:Y:S02]  /*acd0*/  SYNCS.ARRIVE.TRANS64.A1T0 RZ, [R7+URZ+0x1aab0], RZ ;  /* 0x01aab0ff07ff79a7 */ /* 0x0003e4000810003f */
[----:B------:R-:W2:Y:S02]  /*ace0*/  SYNCS.PHASECHK.TRANS64.TRYWAIT P2, [R7+URZ+0x1aab0], R4 ;  /* 0x01aab004070075a7 */ /* 0x000ea4000804017f */
[----:B-12---:R-:W-:Y:S05]  /*acf0*/  @!P2 BRA `(.L_x_96) ;  /* 0x0000001c00c8a947 */ /* 0x006fea0003800000 */
.L_x_95:
[----:B------:R-:W-:Y:S05]  /*ad00*/  BSYNC B1 ;  /* 0x0000000000017941 */ /* 0x000fea0003800000 */
.L_x_94:
[----:B------:R-:W-:Y:S04]  /*ad10*/  BSSY B1, `(.L_x_97) ;  /* 0x0000047000017945 */ /* 0x000fe80003800000 */
[----:B------:R-:W-:Y:S05]  /*ad20*/  @!P6 BRA `(.L_x_98) ;  /* 0x000000040014e947 */ /* 0x000fea0003800000 */
[----:B-1----:R-:W1:Y:S01]  /*ad30*/  S2R R7, SR_CgaCtaId ;  /* 0x0000000000077919 */ /* 0x002e620000008800 */
[----:B------:R-:W-:Y:S02]  /*ad40*/  MOV R4, 0x400 ;  /* 0x0000040000047802 */ /* 0x000fe40000000f00 */
[----:B------:R-:W-:Y:S02]  /*ad50*/  SHF.L.U32 R9, R5, 0x1f, RZ ;  /* 0x0000001f05097819 */ /* 0x000fe400000006ff */
[----:B-1----:R-:W-:-:S05]  /*ad60*/  LEA R7, R7, R4, 0x18 ;  /* 0x0000000407077211 */ /* 0x002fca00078ec0ff */
[----:B------:R-:W-:-:S04]  /*ad70*/  IMAD R4, R0, 0x8, R7 ;  /* 0x0000000800047824 */ /* 0x000fc800078e0207 */
[----:B------:R-:W1:Y:S02]  /*ad80*/  SYNCS.PHASECHK.TRANS64.TRYWAIT P2, [R4+URZ+0x1aa60], R9 ;  /* 0x01aa6009040075a7 */ /* 0x000e64000804017f */
[----:B-1----:R-:W-:Y:S05]  /*ad90*/  @!P2 BRA `(.L_x_99) ;  /* 0x0000001c00b4a947 */ /* 0x002fea0003800000 */
.L_x_142:
[----:B------:R-:W-:Y:S01]  /*ada0*/  UPRMT UR4, UR24, 0x9910, URZ ;  /* 0x0000991018047896 */ /* 0x000fe2000800003f */
[----:B-1----:R-:W-:-:S03]  /*adb0*/  @P1 MOV R9, 0x3800 ;  /* 0x0000380000091802 */ /* 0x002fc60000000f00 */
[----:B------:R-:W-:Y:S01]  /*adc0*/  UISETP.NE.AND UP0, UPT, UR4, 0x2, UPT ;  /* 0x000000020400788c */ /* 0x000fe2000bf05270 */
[----:B------:R1:W-:Y:S05]  /*add0*/  @P1 SYNCS.ARRIVE.TRANS64 RZ, [R4+URZ+0x1aa50], R9 ;  /* 0x01aa500904ff19a7 */ /* 0x0003ea000800003f */
[----:B------:R-:W-:-:S13]  /*ade0*/  PLOP3.LUT P2, PT, PT, PT, UP0, 0x80, 0x0 ;  /* 0x000000000000781c */ /* 0x000fda0003f4f008 */
[----:B-1----:R-:W-:Y:S05]  /*adf0*/  @P2 BRA `(.L_x_100) ;  /* 0x0000000000042947 */ /* 0x002fea0003800000 */
[----:B------:R-:W-:Y:S01]  /*ae00*/  BPT.TRAP 0x1 ;  /* 0x000000040000795c */ /* 0x000fe20000300000 */
.L_x_100:
[----:B------:R-:W-:Y:S05]  /*ae10*/  @P0 BRA `(.L_x_101) ;  /* 0x0000000000040947 */ /* 0x000fea0003800000 */
[----:B------:R-:W-:Y:S01]  /*ae20*/  BPT.TRAP 0x1 ;  /* 0x000000040000795c */ /* 0x000fe20000300000 */
.L_x_101:
        /* <DEDUP_REMOVED lines=15> */
[----:B------:R-:W-:Y:S01]  /*af20*/  UIMAD UR14, UR14, 0x3800, UR5 ;  /* 0x000038000e0e78a4 */ /* 0x000fe2000f8e0205 */
[----:B------:R-:W-:Y:S01]  /*af30*/  IADD3 R0, R0, 0x1, RZ ;  /* 0x0000000100007810 */ /* 0x000fe20007ffe0ff */
[----:B------:R-:W-:-:S02]  /*af40*/  UIADD3.X UR5, URZ, UR23, URZ, UP0, !UPT ;  /* 0x000000173f057290 */ /* 0x000fc400087fe43f */
[----:B------:R-:W-:Y:S01]  /*af50*/  UIADD3 UR11, UR11, UR8, URZ ;  /* 0x000000080b0b7290 */ /* 0x000fe2000fffe03f */
[C---:B------:R-:W-:Y:S01]  /*af60*/  ISETP.NE.AND P2, PT, R0.reuse, 0x2, PT ;  /* 0x000000020000780c */ /* 0x040fe20003f45270 */
[----:B------:R-:W-:Y:S02]  /*af70*/  UIADD3 UR9, UR9, 0x1aa50, URZ ;  /* 0x0001aa5009097890 */ /* 0x000fe4000fffe03f */
[----:B------:R-:W-:Y:S01]  /*af80*/  UIADD3 UR15, UR14, 0x800, URZ ;  /* 0x000008000e0f7890 */ /* 0x000fe2000fffe03f */
[----:B------:R-:W-:Y:S01]  /*af90*/  SEL R2, RZ, 0x1, P2 ;  /* 0x00000001ff027807 */ /* 0x000fe20001000000 */
[----:B------:R-:W-:Y:S01]  /*afa0*/  UIADD3 UR17, UR14, 0x1000, URZ ;  /* 0x000010000e117890 */ /* 0x000fe2000fffe03f */
[----:B------:R-:W-:Y:S01]  /*afb0*/  SEL R0, R0, RZ, P2 ;  /* 0x000000ff00007207 */ /* 0x000fe20001000000 */
[----:B------:R-:W-:Y:S01]  /*afc0*/  UMOV UR8, UR14 ;  /* 0x0000000e00087c82 */ /* 0x000fe20008000000 */
[----:B------:R-:W-:Y:S01]  /*afd0*/  UIADD3 UR19, UR14, 0x1800, URZ ;  /* 0x000018000e137890 */ /* 0x000fe2000fffe03f */
[----:B------:R-:W-:Y:S01]  /*afe0*/  LOP3.LUT R5, R5, R2, RZ, 0x3c, !PT ;  /* 0x0000000205057212 */ /* 0x000fe200078e3cff */
[----:B------:R1:W-:Y:S02]  /*aff0*/  UTMALDG.4D [UR8], [UR4], desc[UR6] ;  /* 0x00000608040075b4 */ /* 0x0003e40008019000 */
        /* <DEDUP_REMOVED lines=23> */
[----:B--2---:R-:W-:Y:S01]  /*b170*/  NOP ;  /* 0x0000000000007918 */ /* 0x004fe20000000000 */
.L_x_98:
[----:B------:R-:W-:Y:S05]  /*b180*/  BSYNC B1 ;  /* 0x0000000000017941 */ /* 0x000fea0003800000 */
.L_x_97:
[----:B------:R-:W-:Y:S01]  /*b190*/  VIADD R17, R17, UR25 ;  /* 0x0000001911117c36 */ /* 0x000fe20008000000 */
[----:B-1----:R-:W-:-:S04]  /*b1a0*/  PRMT R4, RZ, 0x7610, R4 ;  /* 0x00007610ff047816 */ /* 0x002fc80000000004 */
[----:B------:R-:W-:-:S13]  /*b1b0*/  ISETP.GE.AND P2, PT, R17, UR26, PT ;  /* 0x0000001a11007c0c */ /* 0x000fda000bf46270 */
[----:B------:R-:W-:Y:S05]  /*b1c0*/  @!P2 BRA `(.L_x_102) ;  /* 0xfffffff40010a947 */ /* 0x000fea000383ffff */
[----:B------:R-:W-:Y:S05]  /*b1d0*/  BSYNC B0 ;  /* 0x0000000000007941 */ /* 0x000fea0003800000 */
.L_x_87:
[----:B------:R-:W-:Y:S05]  /*b1e0*/  EXIT ;  /* 0x000000000000794d */ /* 0x000fea0003800000 */
.L_x_86:
[----:B-1----:R-:W-:Y:S02]  /*b1f0*/  ULDC UR4, c[0x0][0xa00] ;  /* 0x0002800000047ab9 */ /* 0x002fe40000000800 */
[----:B------:R-:W-:-:S13]  /*b200*/  ISETP.GE.AND P0, PT, R17, UR4, PT ;  /* 0x0000000411007c0c */ /* 0x000fda000bf06270 */
[----:B------:R-:W-:Y:S05]  /*b210*/  @P0 EXIT ;  /* 0x000000000000094d */ /* 0x000fea0003800000 */
[----:B------:R-:W-:Y:S01]  /*b220*/  LOP3.LUT P0, RZ, R2, 0x1f, RZ, 0xc0, !PT ;  /* 0x0000001f02ff7812 */ /* 0x000fe2000780c0ff */
[----:B------:R-:W-:Y:S01]  /*b230*/  BSSY B0, `(.L_x_103) ;  /* 0x000015a000007945 */ /* 0x000fe20003800000 */
[----:B------:R-:W-:Y:S01]  /*b240*/  MOV R4, 0x1 ;  /* 0x0000000100047802 */ /* 0x000fe20000000f00 */
[----:B------:R-:W-:Y:S01]  /*b250*/  IMAD.MOV.U32 R0, RZ, RZ, 0x1 ;  /* 0x00000001ff007424 */ /* 0x000fe200078e00ff */
[----:B------:R-:W-:Y:S01]  /*b260*/  PLOP3.LUT P0, PT, P0, P2, PT, 0x2a, 0x0 ;  /* 0x000000000000781c */ /* 0x000fe20000704572 */
[----:B------:R-:W-:Y:S01]  /*b270*/  ULOP3.LUT UR20, UR51, 0x2, URZ, 0xfc, !UPT ;  /* 0x0000000233147892 */ /* 0x000fe2000f8efc3f */
[----:B------:R-:W-:Y:S01]  /*b280*/  MOV R5, RZ ;  /* 0x000000ff00057202 */ /* 0x000fe20000000f00 */
[----:B------:R-:W-:Y:S01]  /*b290*/  ULDC.64 UR16, c[0x0][0x198] ;  /* 0x0000660000107ab9 */ /* 0x000fe20000000a00 */
[----:B------:R-:W-:-:S09]  /*b2a0*/  ULDC UR21, c[0x0][0xc] ;  /* 0x0000030000157ab9 */ /* 0x000fd20000000800 */
.L_x_130:
[----:B------:R-:W1:Y:S01]  /*b2b0*/  LDC R2, c[0x0][0xa04] ;  /* 0x00028100ff027b82 */ /* 0x000e620000000800 */
[----:B------:R-:W-:-:S07]  /*b2c0*/  UMOV UR4, 0xffffffff ;  /* 0xffffffff00047882 */ /* 0x000fce0000000000 */
        /* <DEDUP_REMOVED lines=9> */
[----:B-1----:R-:W-:Y:S01]  /*b360*/  @P3 IMAD.HI.U32 R10, R17, R6, RZ ;  /* 0x00000006110a3227 */ /* 0x002fe200078e00ff */
[----:B------:R-:W-:-:S04]  /*b370*/  MOV R6, R17 ;  /* 0x0000001100067202 */ /* 0x000fc80000000f00 */
[----:B------:R-:W-:-:S04]  /*b380*/  @P3 SHF.R.U32.HI R6, RZ, R7, R10 ;  /* 0x00000007ff063219 */ /* 0x000fc8000001160a */
[----:B------:R-:W-:Y:S01]  /*b390*/  MOV R7, R6 ;  /* 0x0000000600077202 */ /* 0x000fe20000000f00 */
[----:B--2---:R-:W-:-:S05]  /*b3a0*/  @P4 IMAD.HI.U32 R9, R6, R9, RZ ;  /* 0x0000000906094227 */ /* 0x004fca00078e00ff */
[----:B---3--:R-:W-:-:S05]  /*b3b0*/  @P4 SHF.R.U32.HI R7, RZ, R12, R9 ;  /* 0x0000000cff074219 */ /* 0x008fca0000011609 */
[----:B------:R-:W-:Y:S02]  /*b3c0*/  IMAD.MOV.U32 R9, RZ, RZ, R7 ;  /* 0x000000ffff097224 */ /* 0x000fe400078e0007 */
[----:B----4-:R-:W-:-:S05]  /*b3d0*/  @P5 IMAD.HI.U32 R2, R7, R2, RZ ;  /* 0x0000000207025227 */ /* 0x010fca00078e00ff */
[----:B------:R-:W-:Y:S02]  /*b3e0*/  @P5 SHF.R.U32.HI R9, RZ, R3, R2 ;  /* 0x00000003ff095219 */ /* 0x000fe40000011602 */
[----:B------:R-:W-:-:S05]  /*b3f0*/  IADD3 R3, -R7, RZ, RZ ;  /* 0x000000ff07037210 */ /* 0x000fca0007ffe1ff */
[----:B------:R-:W-:Y:S01]  /*b400*/  IMAD R2, R11, R3, R6 ;  /* 0x000000030b027224 */ /* 0x000fe200078e0206 */
[----:B------:R-:W-:-:S05]  /*b410*/  IADD3 R3, -R9, RZ, RZ ;  /* 0x000000ff09037210 */ /* 0x000fca0007ffe1ff */
[----:B------:R-:W-:Y:S01]  /*b420*/  IMAD R3, R8, R3, R7 ;  /* 0x0000000308037224 */ /* 0x000fe200078e0207 */
[----:B------:R-:W-:Y:S06]  /*b430*/  BRA.DIV UR4, `(.L_x_104) ;  /* 0x0000001a04207947 */ /* 0x000fec000b800000 */
[----:B------:R-:W-:-:S13]  /*b440*/  ELECT P6, URZ, PT ;  /* 0x00000000003f782f */ /* 0x000fda00038c0000 */
.L_x_145:
[----:B------:R-:W1:Y:S01]  /*b450*/  LDC R6, c[0x0][0x28c] ;  /* 0x0000a300ff067b82 */ /* 0x000e620000000800 */
[----:B------:R-:W-:Y:S01]  /*b460*/  BSSY B1, `(.L_x_105) ;  /* 0x0000045000017945 */ /* 0x000fe20003800000 */
[----:B-1----:R-:W-:-:S13]  /*b470*/  ISETP.GT.AND P3, PT, R6, RZ, P6 ;  /* 0x000000ff0600720c */ /* 0x002fda0003764270 */
[----:B------:R-:W-:Y:S05]  /*b480*/  @!P3 BRA `(.L_x_106) ;  /* 0x000000040008b947 */ /* 0x000fea0003800000 */
[----:B------:R-:W1:Y:S01]  /*b490*/  S2R R8, SR_CgaCtaId ;  /* 0x0000000000087919 */ /* 0x000e620000008800 */
[----:B------:R-:W-:-:S04]  /*b4a0*/  MOV R7, 0x400 ;  /* 0x0000040000077802 */ /* 0x000fc80000000f00 */
[----:B-1----:R-:W-:Y:S02]  /*b4b0*/  LEA R10, R8, R7, 0x18 ;  /* 0x00000007080a7211 */ /* 0x002fe400078ec0ff */
[----:B------:R-:W-:-:S03]  /*b4c0*/  SHF.L.U32 R7, R0, 0x1f, RZ ;  /* 0x0000001f00077819 */ /* 0x000fc600000006ff */
[----:B------:R-:W-:-:S04]  /*b4d0*/  IMAD R8, R5, 0x8, R10 ;  /* 0x0000000805087824 */ /* 0x000fc800078e020a */
[----:B------:R-:W1:Y:S02]  /*b4e0*/  SYNCS.PHASECHK.TRANS64.TRYWAIT P4, [R8+URZ+0x1aa28], R7 ;  /* 0x01aa2807080075a7 */ /* 0x000e64000808017f */
[----:B-1----:R-:W-:Y:S05]  /*b4f0*/  @!P4 BRA `(.L_x_107) ;  /* 0x000000180010c947 */ /* 0x002fea0003800000 */
.L_x_146:
[----:B------:R-:W-:Y:S01]  /*b500*/  UPRMT UR4, UR20, 0x9910, URZ ;  /* 0x0000991014047896 */ /* 0x000fe2000800003f */
[----:B-1----:R-:W-:-:S03]  /*b510*/  @P2 MOV R7, 0x3800 ;  /* 0x0000380000072802 */ /* 0x002fc60000000f00 */
[----:B------:R-:W-:Y:S01]  /*b520*/  UISETP.NE.AND UP0, UPT, UR4, 0x2, UPT ;  /* 0x000000020400788c */ /* 0x000fe2000bf05270 */
[----:B------:R1:W-:Y:S05]  /*b530*/  @P2 SYNCS.ARRIVE.TRANS64 RZ, [R8+URZ+0x1aa00], R7 ;  /* 0x01aa000708ff29a7 */ /* 0x0003ea000800003f */
[----:B------:R-:W-:-:S13]  /*b540*/  PLOP3.LUT P4, PT, PT, PT, UP0, 0x80, 0x0 ;  /* 0x000000000000781c */ /* 0x000fda0003f8f008 */
[----:B-1----:R-:W-:Y:S05]  /*b550*/  @P4 BRA `(.L_x_108) ;  /* 0x0000000000044947 */ /* 0x002fea0003800000 */
[----:B------:R-:W-:Y:S01]  /*b560*/  BPT.TRAP 0x1 ;  /* 0x000000040000795c */ /* 0x000fe20000300000 */
.L_x_108:
[----:B------:R-:W-:Y:S05]  /*b570*/  @P0 BRA `(.L_x_109) ;  /* 0x0000000000040947 */ /* 0x000fea0003800000 */
[----:B------:R-:W-:Y:S01]  /*b580*/  BPT.TRAP 0x1 ;  /* 0x000000040000795c */ /* 0x000fe20000300000 */
.L_x_109:
[----:B------:R-:W-:Y:S01]  /*b590*/  IMAD R10, R5, 0x3800, R10 ;  /* 0x00003800050a7824 */ /* 0x000fe200078e020a */
[----:B------:R-:W-:Y:S01]  /*b5a0*/  R2UR UR9, R8 ;  /* 0x00000000080972ca */ /* 0x000fe200000e0000 */
[----:B------:R-:W-:Y:S01]  /*b5b0*/  UIADD3 UR4, UP0, UR16, 0x1f0, URZ ;  /* 0x000001f010047890 */ /* 0x000fe2000ff1e03f */
[----:B------:R-:W-:Y:S01]  /*b5c0*/  R2UR UR12, R2 ;  /* 0x00000000020c72ca */ /* 0x000fe200000e0000 */
[----:B------:R-:W-:Y:S01]  /*b5d0*/  UMOV UR10, URZ ;  /* 0x0000003f000a7c82 */ /* 0x000fe20008000000 */
[----:B------:R-:W-:Y:S01]  /*b5e0*/  R2UR UR14, R10 ;  /* 0x000000000a0e72ca */ /* 0x000fe200000e0000 */
[----:B------:R-:W-:Y:S01]  /*b5f0*/  UIADD3.X UR5, URZ, UR17, URZ, UP0, !UPT ;  /* 0x000000113f057290 */ /* 0x000fe200087fe43f */
[----:B------:R-:W-:Y:S01]  /*b600*/  R2UR UR13, R3 ;  /* 0x00000000030d72ca */ /* 0x000fe200000e0000 */
[----:B------:R-:W-:Y:S01]  /*b610*/  UMOV UR6, 0x0 ;  /* 0x0000000000067882 */ /* 0x000fe20000000000 */
[----:B------:R-:W-:Y:S01]  /*b620*/  UMOV UR7, 0x10000000 ;  /* 0x1000000000077882 */ /* 0x000fe20000000000 */
[----:B------:R-:W-:Y:S01]  /*b630*/  UMOV UR11, URZ ;  /* 0x0000003f000b7c82 */ /* 0x000fe20008000000 */
[----:B------:R-:W-:Y:S01]  /*b640*/  UMOV UR22, 0x10 ;  /* 0x0000001000167882 */ /* 0x000fe20000000000 */
[----:B------:R-:W-:Y:S01]  /*b650*/  UMOV UR23, 0x20 ;  /* 0x0000002000177882 */ /* 0x000fe20000000000 */
[----:B------:R-:W-:Y:S01]  /*b660*/  UMOV UR24, 0x30 ;  /* 0x0000003000187882 */ /* 0x000fe20000000000 */
[----:B------:R-:W-:Y:S01]  /*b670*/  UIADD3 UR9, UR9, 0x1aa00, URZ ;  /* 0x0001aa0009097890 */ /* 0x000fe2000fffe03f */
[----:B------:R-:W-:Y:S01]  /*b680*/  IADD3 R5, R5, 0x1, RZ ;  /* 0x0000000105057810 */ /* 0x000fe20007ffe0ff */
[----:B------:R-:W-:-:S02]  /*b690*/  UMOV UR25, 0x40 ;  /* 0x0000004000197882 */ /* 0x000fc40000000000 */
[----:B------:R-:W-:Y:S01]  /*b6a0*/  UIADD3 UR8, UR14, 0x7000, URZ ;  /* 0x000070000e087890 */ /* 0x000fe2000fffe03f */
[C---:B------:R-:W-:Y:S01]  /*b6b0*/  ISETP.NE.AND P4, PT, R5.reuse, 0x5, PT ;  /* 0x000000050500780c */ /* 0x040fe20003f85270 */
[----:B------:R-:W-:Y:S02]  /*b6c0*/  UIADD3 UR15, UR14, 0x7800, URZ ;  /* 0x000078000e0f7890 */ /* 0x000fe4000fffe03f */
[----:B------:R-:W-:Y:S01]  /*b6d0*/  UIADD3 UR18, UR14, 0x8000, URZ ;  /* 0x000080000e127890 */ /* 0x000fe2000fffe03f */
[----:B------:R-:W-:Y:S01]  /*b6e0*/  SEL R7, RZ, 0x1, P4 ;  /* 0x00000001ff077807 */ /* 0x000fe20002000000 */
[----:B------:R-:W-:Y:S01]  /*b6f0*/  UIADD3 UR19, UR14, 0x8800, URZ ;  /* 0x000088000e137890 */ /* 0x000fe2000fffe03f */
[----:B------:R-:W-:Y:S02]  /*b700*/  SEL R5, R5, RZ, P4 ;  /* 0x000000ff05057207 */ /* 0x000fe40002000000 */
[----:B------:R1:W-:Y:S01]  /*b710*/  UTMALDG.4D [UR8], [UR4], desc[UR6] ;  /* 0x00000608040075b4 */ /* 0x0003e20008019000 */
[----:B------:R-:W-:Y:S01]  /*b720*/  LOP3.LUT R0, R0, R7, RZ, 0x3c, !PT ;  /* 0x0000000700007212 */ /* 0x000fe200078e3cff */
[----:B-1----:R-:W-:Y:S01]  /*b730*/  UMOV UR8, UR15 ;  /* 0x0000000f00087c82 */ /* 0x002fe20008000000 */
[----:B------:R-:W-:Y:S01]  /*b740*/  UMOV UR10, UR22 ;  /* 0x00000016000a7c82 */ /* 0x000fe20008000000 */
[----:B------:R-:W-:Y:S01]  /*b750*/  UIADD3 UR15, UR14, 0x9000, URZ ;  /* 0x000090000e0f7890 */ /* 0x000fe2000fffe03f */
[----:B------:R1:W-:Y:S02]  /*b760*/  UTMALDG.4D [UR8], [UR4], desc[UR6] ;  /* 0x00000608040075b4 */ /* 0x0003e40008019000 */
[----:B-1----:R-:W-:Y:S01]  /*b770*/  UMOV UR8, UR18 ;  /* 0x0000001200087c82 */ /* 0x002fe20008000000 */
[----:B------:R-:W-:Y:S01]  /*b780*/  UMOV UR10, UR23 ;  /* 0x00000017000a7c82 */ /* 0x000fe20008000000 */
[----:B------:R-:W-:Y:S01]  /*b790*/  UIADD3 UR18, UR14, 0x9800, URZ ;  /* 0x000098000e127890 */ /* 0x000fe2000fffe03f */
[----:B------:R1:W-:Y:S01]  /*b7a0*/  UTMALDG.4D [UR8], [UR4], desc[UR6] ;  /* 0x00000608040075b4 */ /* 0x0003e20008019000 */
[----:B------:R-:W-:Y:S01]  /*b7b0*/  UIADD3 UR14, UR14, 0xa000, URZ ;  /* 0x0000a0000e0e7890 */ /* 0x000fe2000fffe03f */
[----:B-1----:R-:W-:Y:S01]  /*b7c0*/  UMOV UR8, UR19 ;  /* 0x0000001300087c82 */ /* 0x002fe20008000000 */
[----:B------:R-:W-:-:S02]  /*b7d0*/  UMOV UR10, UR24 ;  /* 0x00000018000a7c82 */ /* 0x000fc40008000000 */
[----:B------:R1:W-:Y:S02]  /*b7e0*/  UTMALDG.4D [UR8], [UR4], desc[UR6] ;  /* 0x00000608040075b4 */ /* 0x0003e40008019000 */
[----:B-1----:R-:W-:Y:S01]  /*b7f0*/  UMOV UR8, UR15 ;  /* 0x0000000f00087c82 */ /* 0x002fe20008000000 */
[----:B------:R-:W-:Y:S01]  /*b800*/  UMOV UR10, UR25 ;  /* 0x00000019000a7c82 */ /* 0x000fe20008000000 */
[----:B------:R-:W-:Y:S01]  /*b810*/  UMOV UR15, 0x50 ;  /* 0x00000050000f7882 */ /* 0x000fe20000000000 */
        /* <DEDUP_REMOVED lines=9> */
.L_x_106:
[----:B------:R-:W-:Y:S05]  /*b8b0*/  BSYNC B1 ;  /* 0x0000000000017941 */ /* 0x000fea0003800000 */
.L_x_105:
        /* <DEDUP_REMOVED lines=10> */
.L_x_111:
[----:B------:R-:W-:Y:S05]  /*b960*/  BSYNC B1 ;  /* 0x0000000000017941 */ /* 0x000fea0003800000 */
.L_x_110:
[----:B------:R-:W-:Y:S01]  /*b970*/  BSSY B1, `(.L_x_113) ;  /* 0x0000046000017945 */ /* 0x000fe20003800000 */
[----:B------:R-:W-:-:S03]  /*b980*/  IMAD.MOV.U32 R9, RZ, RZ, RZ ;  /* 0x000000ffff097224 */ /* 0x000fc600078e00ff */
[----:B------:R-:W-:Y:S05]  /*b990*/  @!P3 BRA `(.L_x_114) ;  /* 0x00000004000cb947 */ /* 0x000fea0003800000 */
[----:B-1----:R-:W1:Y:S01]  /*b9a0*/  S2R R7, SR_CgaCtaId ;  /* 0x0000000000077919 */ /* 0x002e620000008800 */
[----:B------:R-:W-:Y:S02]  /*b9b0*/  MOV R4, 0x400 ;  /* 0x0000040000047802 */ /* 0x000fe40000000f00 */
[----:B------:R-:W-:Y:S02]  /*b9c0*/  SHF.L.U32 R8, R0, 0x1f, RZ ;  /* 0x0000001f00087819 */ /* 0x000fe400000006ff */
[----:B-1----:R-:W-:-:S04]  /*b9d0*/  LEA R4, R7, R4, 0x18 ;  /* 0x0000000407047211 */ /* 0x002fc800078ec0ff */
[----:B------:R-:W-:-:S04]  /*b9e0*/  LEA R7, R5, R4, 0x3 ;  /* 0x0000000405077211 */ /* 0x000fc800078e18ff */
[----:B------:R-:W1:Y:S02]  /*b9f0*/  SYNCS.PHASECHK.TRANS64.TRYWAIT P3, [R7+URZ+0x1aa28], R8 ;  /* 0x01aa2808070075a7 */ /* 0x000e64000806017f */
[----:B-1----:R-:W-:Y:S05]  /*ba00*/  @!P3 BRA `(.L_x_115) ;  /* 0x0000001000f4b947 */ /* 0x002fea0003800000 */
.L_x_147:
[----:B------:R-:W-:Y:S01]  /*ba10*/  UPRMT UR4, UR20, 0x9910, URZ ;  /* 0x0000991014047896 */ /* 0x000fe2000800003f */
[----:B-1----:R-:W-:-:S03]  /*ba20*/  @P2 MOV R8, 0x3800 ;  /* 0x0000380000082802 */ /* 0x002fc60000000f00 */
[----:B------:R-:W-:Y:S01]  /*ba30*/  UISETP.NE.AND UP0, UPT, UR4, 0x2, UPT ;  /* 0x000000020400788c */ /* 0x000fe2000bf05270 */
[----:B------:R1:W-:Y:S05]  /*ba40*/  @P2 SYNCS.ARRIVE.TRANS64 RZ, [R7+URZ+0x1aa00], R8 ;  /* 0x01aa000807ff29a7 */ /* 0x0003ea000800003f */
[----:B------:R-:W-:-:S13]  /*ba50*/  PLOP3.LUT P3, PT, PT, PT, UP0, 0x80, 0x0 ;  /* 0x000000000000781c */ /* 0x000fda0003f6f008 */
[----:B-1----:R-:W-:Y:S05]  /*ba60*/  @P3 BRA `(.L_x_116) ;  /* 0x0000000000043947 */ /* 0x002fea0003800000 */
[----:B------:R-:W-:Y:S01]  /*ba70*/  BPT.TRAP 0x1 ;  /* 0x000000040000795c */ /* 0x000fe20000300000 */
.L_x_116:
[----:B------:R-:W-:Y:S05]  /*ba80*/  @P0 BRA `(.L_x_117) ;  /* 0x0000000000040947 */ /* 0x000fea0003800000 */
[----:B------:R-:W-:Y:S01]  /*ba90*/  BPT.TRAP 0x1 ;  /* 0x000000040000795c */ /* 0x000fe20000300000 */
.L_x_117:
        /* <DEDUP_REMOVED lines=15> */
[----:B------:R-:W-:Y:S01]  /*bb90*/  VIADD R5, R5, 0x1 ;  /* 0x0000000105057836 */ /* 0x000fe20000000000 */
[----:B------:R-:W-:Y:S01]  /*bba0*/  UMOV UR25, 0x40 ;  /* 0x0000004000197882 */ /* 0x000fe20000000000 */
[----:B------:R-:W-:Y:S01]  /*bbb0*/  MOV R9, 0x1 ;  /* 0x0000000100097802 */ /* 0x000fe20000000f00 */
[----:B------:R-:W-:-:S02]  /*bbc0*/  UIADD3 UR8, UR14, 0x7000, URZ ;  /* 0x000070000e087890 */ /* 0x000fc4000fffe03f */
[----:B------:R-:W-:Y:S01]  /*bbd0*/  UIADD3 UR15, UR14, 0x7800, URZ ;  /* 0x000078000e0f7890 */ /* 0x000fe2000fffe03f */
[C---:B------:R-:W-:Y:S01]  /*bbe0*/  ISETP.NE.AND P3, PT, R5.reuse, 0x5, PT ;  /* 0x000000050500780c */ /* 0x040fe20003f65270 */
[----:B------:R-:W-:Y:S02]  /*bbf0*/  UIADD3 UR19, UR14, 0x8000, URZ ;  /* 0x000080000e137890 */ /* 0x000fe4000fffe03f */
[----:B------:R-:W-:Y:S01]  /*bc00*/  UIADD3 UR23, UR14, 0x8800, URZ ;  /* 0x000088000e177890 */ /* 0x000fe2000fffe03f */
[----:B------:R-:W-:Y:S02]  /*bc10*/  SEL R7, RZ, 0x1, P3 ;  /* 0x00000001ff077807 */ /* 0x000fe40001800000 */
[----:B------:R1:W-:Y:S01]  /*bc20*/  UTMALDG.4D [UR8], [UR4], desc[UR6] ;  /* 0x00000608040075b4 */ /* 0x0003e20008019000 */
[----:B------:R-:W-:Y:S02]  /*bc30*/  SEL R5, R5, RZ, P3 ;  /* 0x000000ff05057207 */ /* 0x000fe40001800000 */
[----:B------:R-:W-:Y:S01]  /*bc40*/  LOP3.LUT R0, R0, R7, RZ, 0x3c, !PT ;  /* 0x0000000700007212 */ /* 0x000fe200078e3cff */
        /* <DEDUP_REMOVED lines=24> */
.L_x_114:
[----:B------:R-:W-:Y:S05]  /*bdd0*/  BSYNC B1 ;  /* 0x0000000000017941 */ /* 0x000fea0003800000 */
.L_x_113:
[----:B------:R-:W-:-:S13]  /*bde0*/  ISETP.GE.AND P3, PT, R6, 0x41, PT ;  /* 0x000000410600780c */ /* 0x000fda0003f66270 */
[----:B------:R-:W-:Y:S05]  /*bdf0*/  @!P3 BRA `(.L_x_118) ;  /* 0x000000080060b947 */ /* 0x000fea0003800000 */
[----:B------:R-:W-:Y:S01]  /*be00*/  IADD3 R6, R6, 0x3f, RZ ;  /* 0x0000003f06067810 */ /* 0x000fe20007ffe0ff */
[----:B------:R-:W-:Y:S03]  /*be10*/  BSSY B1, `(.L_x_118) ;  /* 0x0000096000017945 */ /* 0x000fe60003800000 */
[----:B-1----:R-:W-:-:S04]  /*be20*/  SHF.R.S32.HI R7, RZ, 0x1f, R6 ;  /* 0x0000001fff077819 */ /* 0x002fc80000011406 */
[----:B------:R-:W-:-:S04]  /*be30*/  LEA.HI R4, R7, R6, RZ, 0x6 ;  /* 0x0000000607047211 */ /* 0x000fc800078f30ff */
[----:B------:R-:W-:-:S05]  /*be40*/  SHF.R.S32.HI R4, RZ, 0x6, R4 ;  /* 0x00000006ff047819 */ /* 0x000fca0000011404 */
[----:B------:R-:W-:-:S07]  /*be50*/  IMAD.SHL.U32 R4, R4, 0x2, RZ ;  /* 0x0000000204047824 */ /* 0x000fce00078e00ff */
.L_x_129:
[----:B------:R-:W-:Y:S04]  /*be60*/  BSSY B2, `(.L_x_119) ;  /* 0x0000045000027945 */ /* 0x000fe80003800000 */
[----:B------:R-:W-:Y:S05]  /*be70*/  @!P6 BRA `(.L_x_120) ;  /* 0x00000004000ce947 */ /* 0x000fea0003800000 */
[----:B------:R-:W1:Y:S01]  /*be80*/  S2R R7, SR_CgaCtaId ;  /* 0x0000000000077919 */ /* 0x000e620000008800 */
[----:B------:R-:W-:Y:S02]  /*be90*/  MOV R6, 0x400 ;  /* 0x0000040000067802 */ /* 0x000fe40000000f00 */
[----:B------:R-:W-:Y:S02]  /*bea0*/  SHF.L.U32 R8, R0, 0x1f, RZ ;  /* 0x0000001f00087819 */ /* 0x000fe400000006ff */
[----:B-1----:R-:W-:-:S04]  /*beb0*/  LEA R6, R7, R6, 0x18 ;  /* 0x0000000607067211 */ /* 0x002fc800078ec0ff */
[----:B------:R-:W-:-:S04]  /*bec0*/  LEA R7, R5, R6, 0x3 ;  /* 0x0000000605077211 */ /* 0x000fc800078e18ff */
[----:B------:R-:W1:Y:S02]  /*bed0*/  SYNCS.PHASECHK.TRANS64.TRYWAIT P3, [R7+URZ+0x1aa28], R8 ;  /* 0x01aa2808070075a7 */ /* 0x000e64000806017f */
[----:B-1----:R-:W-:Y:S05]  /*bee0*/  @!P3 BRA `(.L_x_121) ;  /* 0x0000000c00d0b947 */ /* 0x002fea0003800000 */
.L_x_148:
[----:B------:R-:W-:Y:S01]  /*bef0*/  UPRMT UR4, UR20, 0x9910, URZ ;  /* 0x0000991014047896 */ /* 0x000fe2000800003f */
[----:B-1----:R-:W-:-:S03]  /*bf00*/  @P2 MOV R8, 0x3800 ;  /* 0x0000380000082802 */ /* 0x002fc60000000f00 */
[----:B------:R-:W-:Y:S01]  /*bf10*/  UISETP.NE.AND UP0, UPT, UR4, 0x2, UPT ;  /* 0x000000020400788c */ /* 0x000fe2000bf05270 */
[----:B------:R1:W-:Y:S05]  /*bf20*/  @P2 SYNCS.ARRIVE.TRANS64 RZ, [R7+URZ+0x1aa00], R8 ;  /* 0x01aa000807ff29a7 */ /* 0x0003ea000800003f */
[----:B------:R-:W-:-:S13]  /*bf30*/  PLOP3.LUT P3, PT, PT, PT, UP0, 0x80, 0x0 ;  /* 0x000000000000781c */ /* 0x000fda0003f6f008 */
[----:B-1----:R-:W-:Y:S05]  /*bf40*/  @P3 BRA `(.L_x_122) ;  /* 0x0000000000043947 */ /* 0x002fea0003800000 */
[----:B------:R-:W-:Y:S01]  /*bf50*/  BPT.TRAP 0x1 ;  /* 0x000000040000795c */ /* 0x000fe20000300000 */
.L_x_122:
[----:B------:R-:W-:Y:S05]  /*bf60*/  @P0 BRA `(.L_x_123) ;  /* 0x0000000000040947 */ /* 0x000fea0003800000 */
[----:B------:R-:W-:Y:S01]  /*bf70*/  BPT.TRAP 0x1 ;  /* 0x000000040000795c */ /* 0x000fe20000300000 */
.L_x_123:
        /* <DEDUP_REMOVED lines=9> */
[----:B------:R-:W-:Y:S01]  /*c010*/  R2UR UR13, R3 ;  /* 0x00000000030d72ca */ /* 0x000fe200000e0000 */
[----:B------:R-:W-:Y:S01]  /*c020*/  UMOV UR7, 0x10000000 ;  /* 0x1000000000077882 */ /* 0x000fe20000000000 */
[----:B------:R-:W-:Y:S01]  /*c030*/  UMOV UR18, 0x10 ;  /* 0x0000001000127882 */ /* 0x000fe20000000000 */
[----:B------:R-:W-:Y:S01]  /*c040*/  UMOV UR22, 0x20 ;  /* 0x0000002000167882 */ /* 0x000fe20000000000 */
[----:B------:R-:W-:Y:S01]  /*c050*/  UMOV UR24, 0x30 ;  /* 0x0000003000187882 */ /* 0x000fe20000000000 */
[----:B------:R-:W-:Y:S01]  /*c060*/  UIADD3 UR9, UR9, 0x1aa00, URZ ;  /* 0x0001aa0009097890 */ /* 0x000fe2000fffe03f */
[----:B------:R-:W-:Y:S01]  /*c070*/  VIADD R5, R5, 0x1 ;  /* 0x0000000105057836 */ /* 0x000fe20000000000 */
[----:B------:R-:W-:-:S02]  /*c080*/  USHF.L.U32 UR11, UR11, 0x6, URZ ;  /* 0x000000060b0b7899 */ /* 0x000fc4000800063f */
[----:B------:R-:W-:Y:S02]  /*c090*/  UIADD3 UR8, UR14, 0x7000, URZ ;  /* 0x000070000e087890 */ /* 0x000fe4000fffe03f */
[----:B------:R-:W-:Y:S01]  /*c0a0*/  UIADD3 UR15, UR14, 0x7800, URZ ;  /* 0x000078000e0f7890 */ /* 0x000fe2000fffe03f */
[C---:B------:R-:W-:Y:S01]  /*c0b0*/  ISETP.NE.AND P3, PT, R5.reuse, 0x5, PT ;  /* 0x000000050500780c */ /* 0x040fe20003f65270 */
[----:B------:R-:W-:Y:S02]  /*c0c0*/  UIADD3 UR19, UR14, 0x8000, URZ ;  /* 0x000080000e137890 */ /* 0x000fe4000fffe03f */
[----:B------:R-:W-:Y:S01]  /*c0d0*/  UIADD3 UR23, UR14, 0x8800, URZ ;  /* 0x000088000e177890 */ /* 0x000fe2000fffe03f */
[----:B------:R-:W-:Y:S01]  /*c0e0*/  SEL R7, RZ, 0x1, P3 ;  /* 0x00000001ff077807 */ /* 0x000fe20001800000 */
[----:B------:R-:W-:Y:S01]  /*c0f0*/  UMOV UR25, 0x40 ;  /* 0x0000004000197882 */ /* 0x000fe20000000000 */
[----:B------:R1:W-:Y:S01]  /*c100*/  UTMALDG.4D [UR8], [UR4], desc[UR6] ;  /* 0x00000608040075b4 */ /* 0x0003e20008019000 */
[----:B------:R-:W-:-:S02]  /*c110*/  SEL R5, R5, RZ, P3 ;  /* 0x000000ff05057207 */ /* 0x000fc40001800000 */
        /* <DEDUP_REMOVED lines=25> */
.L_x_120:
[----:B------:R-:W-:Y:S05]  /*c2b0*/  BSYNC B2 ;  /* 0x0000000000027941 */ /* 0x000fea0003800000 */
.L_x_119:
[----:B------:R-:W-:Y:S01]  /*c2c0*/  ISETP.LT.OR P3, PT, R4, 0x4, !P6 ;  /* 0x000000040400780c */ /* 0x000fe20007761670 */
[----:B------:R-:W-:-:S12]  /*c2d0*/  BSSY B2, `(.L_x_124) ;  /* 0x0000046000027945 */ /* 0x000fd80003800000 */
[----:B------:R-:W-:Y:S05]  /*c2e0*/  @P3 BRA `(.L_x_125) ;  /* 0x0000000400103947 */ /* 0x000fea0003800000 */
[----:B------:R-:W1:Y:S01]  /*c2f0*/  S2R R7, SR_CgaCtaId ;  /* 0x0000000000077919 */ /* 0x000e620000008800 */
[----:B------:R-:W-:Y:S02]  /*c300*/  MOV R6, 0x400 ;  /* 0x0000040000067802 */ /* 0x000fe40000000f00 */
[----:B------:R-:W-:Y:S02]  /*c310*/  SHF.L.U32 R8, R0, 0x1f, RZ ;  /* 0x0000001f00087819 */ /* 0x000fe400000006ff */
[----:B-1----:R-:W-:-:S04]  /*c320*/  LEA R6, R7, R6, 0x18 ;  /* 0x0000000607067211 */ /* 0x002fc800078ec0ff */
[----:B------:R-:W-:-:S04]  /*c330*/  LEA R7, R5, R6, 0x3 ;  /* 0x0000000605077211 */ /* 0x000fc800078e18ff */
[----:B------:R-:W1:Y:S02]  /*c340*/  SYNCS.PHASECHK.TRANS64.TRYWAIT P3, [R7+URZ+0x1aa28], R8 ;  /* 0x01aa2808070075a7 */ /* 0x000e64000806017f */
[----:B-1----:R-:W-:Y:S05]  /*c350*/  @!P3 BRA `(.L_x_126) ;  /* 0x0000000800c8b947 */ /* 0x002fea0003800000 */
.L_x_149:
[----:B------:R-:W-:Y:S01]  /*c360*/  UPRMT UR4, UR20, 0x9910, URZ ;  /* 0x0000991014047896 */ /* 0x000fe2000800003f */
[----:B-1----:R-:W-:-:S03]  /*c370*/  @P1 MOV R8, 0x3800 ;  /* 0x0000380000081802 */ /* 0x002fc60000000f00 */
[----:B------:R-:W-:Y:S01]  /*c380*/  UISETP.NE.AND UP0, UPT, UR4, 0x2, UPT ;  /* 0x000000020400788c */ /* 0x000fe2000bf05270 */
[----:B------:R1:W-:Y:S05]  /*c390*/  @P1 SYNCS.ARRIVE.TRANS64 RZ, [R7+URZ+0x1aa00], R8 ;  /* 0x01aa000807ff19a7 */ /* 0x0003ea000800003f */
[----:B------:R-:W-:-:S13]  /*c3a0*/  PLOP3.LUT P3, PT, PT, PT, UP0, 0x80, 0x0 ;  /* 0x000000000000781c */ /* 0x000fda0003f6f008 */
[----:B-1----:R-:W-:Y:S05]  /*c3b0*/  @P3 BRA `(.L_x_127) ;  /* 0x0000000000043947 */ /* 0x002fea0003800000 */
[----:B------:R-:W-:Y:S01]  /*c3c0*/  BPT.TRAP 0x1 ;  /* 0x000000040000795c */ /* 0x000fe20000300000 */
.L_x_127:
[----:B------:R-:W-:Y:S05]  /*c3d0*/  @P0 BRA `(.L_x_128) ;  /* 0x0000000000040947 */ /* 0x000fea0003800000 */
[----:B------:R-:W-:Y:S01]  /*c3e0*/  BPT.TRAP 0x1 ;  /* 0x000000040000795c */ /* 0x000fe20000300000 */
.L_x_128:
        /* <DEDUP_REMOVED lines=16> */
[----:B------:R-:W-:Y:S01]  /*c4f0*/  USHF.L.U32 UR11, UR11, 0x6, URZ ;  /* 0x000000060b0b7899 */ /* 0x000fe2000800063f */
[----:B------:R-:W-:Y:S01]  /*c500*/  IADD3 R9, R9, 0x1, RZ ;  /* 0x0000000109097810 */ /* 0x000fe20007ffe0ff */
[----:B------:R-:W-:-:S02]  /*c510*/  UIADD3 UR8, UR14, 0x7000, URZ ;  /* 0x000070000e087890 */ /* 0x000fc4000fffe03f */
[----:B------:R-:W-:Y:S01]  /*c520*/  UIADD3 UR15, UR14, 0x7800, URZ ;  /* 0x000078000e0f7890 */ /* 0x000fe2000fffe03f */
[C---:B------:R-:W-:Y:S01]  /*c530*/  ISETP.NE.AND P3, PT, R5.reuse, 0x5, PT ;  /* 0x000000050500780c */ /* 0x040fe20003f65270 */
[----:B------:R-:W-:Y:S02]  /*c540*/  UIADD3 UR19, UR14, 0x8000, URZ ;  /* 0x000080000e137890 */ /* 0x000fe4000fffe03f */
[----:B------:R-:W-:Y:S01]  /*c550*/  UIADD3 UR23, UR14, 0x8800, URZ ;  /* 0x000088000e177890 */ /* 0x000fe2000fffe03f */
[----:B------:R-:W-:Y:S01]  /*c560*/  SEL R7, RZ, 0x1, P3 ;  /* 0x00000001ff077807 */ /* 0x000fe20001800000 */
[----:B------:R-:W-:Y:S01]  /*c570*/  UMOV UR25, 0x40 ;  /* 0x0000004000197882 */ /* 0x000fe20000000000 */
        /* <DEDUP_REMOVED lines=27> */
.L_x_125:
[----:B------:R-:W-:Y:S05]  /*c730*/  BSYNC B2 ;  /* 0x0000000000027941 */ /* 0x000fea0003800000 */
.L_x_124:
[C---:B------:R-:W-:Y:S02]  /*c740*/  ISETP.GT.AND P3, PT, R4.reuse, 0x4, PT ;  /* 0x000000040400780c */ /* 0x040fe40003f64270 */
[----:B------:R-:W-:-:S11]  /*c750*/  IADD3 R4, R4, -0x2, RZ ;  /* 0xfffffffe04047810 */ /* 0x000fd60007ffe0ff */
[----:B------:R-:W-:Y:S05]  /*c760*/  @P3 BRA `(.L_x_129) ;  /* 0xfffffff400bc3947 */ /* 0x000fea000383ffff */
[----:B------:R-:W-:Y:S05]  /*c770*/  BSYNC B1 ;  /* 0x0000000000017941 */ /* 0x000fea0003800000 */
.L_x_118:
[----:B------:R-:W-:Y:S01]  /*c780*/  VIADD R17, R17, UR21 ;  /* 0x0000001511117c36 */ /* 0x000fe20008000000 */
[----:B------:R-:W-:Y:S01]  /*c790*/  ULDC UR4, c[0x0][0xa00] ;  /* 0x0002800000047ab9 */ /* 0x000fe20000000800 */
[----:B-1----:R-:W-:-:S03]  /*c7a0*/  PRMT R4, RZ, 0x7610, R4 ;  /* 0x00007610ff047816 */ /* 0x002fc60000000004 */
[----:B------:R-:W-:-:S13]  /*c7b0*/  ISETP.GE.AND P3, PT, R17, UR4, PT ;  /* 0x0000000411007c0c */ /* 0x000fda000bf66270 */
[----:B------:R-:W-:Y:S05]  /*c7c0*/  @!P3 BRA `(.L_x_130) ;  /* 0xffffffe800b8b947 */ /* 0x000fea000383ffff */
[----:B------:R-:W-:Y:S05]  /*c7d0*/  BSYNC B0 ;  /* 0x0000000000007941 */ /* 0x000fea0003800000 */
.L_x_103:
[----:B------:R-:W-:Y:S05]  /*c7e0*/  EXIT ;  /* 0x000000000000794d */ /* 0x000fea0003800000 */
.L_x_17:
[----:B-1----:R-:W-:-:S04]  /*c7f0*/  MOV R3, UR4 ;  /* 0x0000000400037c02 */ /* 0x002fc80008000f00 */
[----:B------:R1:W2:Y:S03]  /*c800*/  SYNCS.PHASECHK.TRANS64.TRYWAIT P1, [R3+URZ+0x1aa50], R0 ;  /* 0x01aa5000030075a7 */ /* 0x0002a6000802017f */
[----:B--2---:R-:W-:Y:S05]  /*c810*/  @!P1 NANOSLEEP.SYNCS 0x989680 ;  /* 0x009896800000995d */ /* 0x004fea0003900000 */
[----:B------:R-:W2:Y:S02]  /*c820*/  @!P1 SYNCS.PHASECHK.TRANS64 P1, [R3+URZ+0x1aa50], R0 ;  /* 0x01aa5000030095a7 */ /* 0x000ea4000802007f */
[----:B--2---:R-:W-:Y:S05]  /*c830*/  @!P1 BRA `(.L_x_17) ;  /* 0xfffffffc00ec9947 */ /* 0x004fea000383ffff */
[----:B------:R-:W-:Y:S05]  /*c840*/  BRA `(.L_x_131) ;  /* 0xffffff4800a47947 */ /* 0x000fea000383ffff */
.L_x_19:
[----:B-1----:R-:W-:-:S04]  /*c850*/  MOV R5, UR34 ;  /* 0x0000002200057c02 */ /* 0x002fc80008000f00 */
[----:B------:R1:W2:Y:S03]  /*c860*/  SYNCS.PHASECHK.TRANS64.TRYWAIT P1, [R5+URZ+0x1aa00], R0 ;  /* 0x01aa0000050075a7 */ /* 0x0002a6000802017f */
[----:B--2---:R-:W-:Y:S05]  /*c870*/  @!P1 NANOSLEEP.SYNCS 0x989680 ;  /* 0x009896800000995d */ /* 0x004fea0003900000 */
[----:B------:R-:W2:Y:S02]  /*c880*/  @!P1 SYNCS.PHASECHK.TRANS64 P1, [R5+URZ+0x1aa00], R0 ;  /* 0x01aa0000050095a7 */ /* 0x000ea4000802007f */
[----:B--2---:R-:W-:Y:S05]  /*c890*/  @!P1 BRA `(.L_x_19) ;  /* 0xfffffffc00ec9947 */ /* 0x004fea000383ffff */
[----:B------:R-:W-:Y:S05]  /*c8a0*/  BRA `(.L_x_132) ;  /* 0xffffff4800b87947 */ /* 0x000fea000383ffff */
.L_x_20:
[----:B-1----:R-:W-:-:S04]  /*c8b0*/  IMAD.U32 R0, RZ, RZ, UR32 ;  /* 0x00000020ff007e24 */ /* 0x002fc8000f8e00ff */
[----:B------:R1:W2:Y:S03]  /*c8c0*/  SYNCS.PHASECHK.TRANS64.TRYWAIT P1, [R0+URZ+-0x8], R3 ;  /* 0xfffff803000075a7 */ /* 0x0002a6000802017f */
[----:B--2---:R-:W-:Y:S05]  /*c8d0*/  @!P1 NANOSLEEP.SYNCS 0x989680 ;  /* 0x009896800000995d */ /* 0x004fea0003900000 */
[----:B------:R-:W2:Y:S02]  /*c8e0*/  @!P1 SYNCS.PHASECHK.TRANS64 P1, [R0+URZ+-0x8], R3 ;  /* 0xfffff803000095a7 */ /* 0x000ea4000802007f */
[----:B--2---:R-:W-:Y:S05]  /*c8f0*/  @!P1 BRA `(.L_x_20) ;  /* 0xfffffffc00ec9947 */ /* 0x004fea000383ffff */
[----:B------:R-:W-:Y:S05]  /*c900*/  BRA `(.L_x_133) ;  /* 0xffffff4800a87947 */ /* 0x000fea000383ffff */
.L_x_22:
[----:B-1----:R-:W-:-:S04]  /*c910*/  MOV R8, UR6 ;  /* 0x0000000600087c02 */ /* 0x002fc80008000f00 */
[----:B------:R1:W2:Y:S03]  /*c920*/  SYNCS.PHASECHK.TRANS64.TRYWAIT P1, [R8+URZ+0x1aa00], R7 ;  /* 0x01aa0007080075a7 */ /* 0x0002a6000802017f */
[----:B--2---:R-:W-:Y:S05]  /*c930*/  @!P1 NANOSLEEP.SYNCS 0x989680 ;  /* 0x009896800000995d */ /* 0x004fea0003900000 */
[----:B------:R-:W2:Y:S02]  /*c940*/  @!P1 SYNCS.PHASECHK.TRANS64 P1, [R8+URZ+0x1aa00], R7 ;  /* 0x01aa0007080095a7 */ /* 0x000ea4000802007f */
[----:B--2---:R-:W-:Y:S05]  /*c950*/  @!P1 BRA `(.L_x_22) ;  /* 0xfffffffc00ec9947 */ /* 0x004fea000383ffff */
[----:B------:R-:W-:Y:S05]  /*c960*/  BRA `(.L_x_134) ;  /* 0xffffff6000787947 */ /* 0x000fea000383ffff */
.L_x_27:
[----:B-1----:R-:W-:-:S04]  /*c970*/  MOV R5, UR6 ;  /* 0x0000000600057c02 */ /* 0x002fc80008000f00 */
[----:B------:R1:W2:Y:S03]  /*c980*/  SYNCS.PHASECHK.TRANS64.TRYWAIT P2, [R5+URZ+0x1aa00], R4 ;  /* 0x01aa0004050075a7 */ /* 0x0002a6000804017f */
[----:B--2---:R-:W-:Y:S05]  /*c990*/  @!P2 NANOSLEEP.SYNCS 0x989680 ;  /* 0x009896800000a95d */ /* 0x004fea0003900000 */
[----:B------:R-:W2:Y:S02]  /*c9a0*/  @!P2 SYNCS.PHASECHK.TRANS64 P2, [R5+URZ+0x1aa00], R4 ;  /* 0x01aa00040500a5a7 */ /* 0x000ea4000804007f */
[----:B--2---:R-:W-:Y:S05]  /*c9b0*/  @!P2 BRA `(.L_x_27) ;  /* 0xfffffffc00eca947 */ /* 0x004fea000383ffff */
[----:B------:R-:W-:Y:S05]  /*c9c0*/  BRA `(.L_x_135) ;  /* 0xffffff6c00707947 */ /* 0x000fea000383ffff */
.L_x_31:
[----:B-1----:R-:W-:-:S04]  /*c9d0*/  IMAD.U32 R9, RZ, RZ, UR6 ;  /* 0x00000006ff097e24 */ /* 0x002fc8000f8e00ff */
[----:B------:R1:W2:Y:S03]  /*c9e0*/  SYNCS.PHASECHK.TRANS64.TRYWAIT P2, [R9+URZ+0x1aa00], R10 ;  /* 0x01aa000a090075a7 */ /* 0x0002a6000804017f */
[----:B--2---:R-:W-:Y:S05]  /*c9f0*/  @!P2 NANOSLEEP.SYNCS 0x989680 ;  /* 0x009896800000a95d */ /* 0x004fea0003900000 */
[----:B------:R-:W2:Y:S02]  /*ca00*/  @!P2 SYNCS.PHASECHK.TRANS64 P2, [R9+URZ+0x1aa00], R10 ;  /* 0x01aa000a0900a5a7 */ /* 0x000ea4000804007f */
[----:B--2---:R-:W-:Y:S05]  /*ca10*/  @!P2 BRA `(.L_x_31) ;  /* 0xfffffffc00eca947 */ /* 0x004fea000383ffff */
[----:B------:R-:W-:Y:S05]  /*ca20*/  BRA `(.L_x_30) ;  /* 0xffffff8400247947 */ /* 0x000fea000383ffff */
.L_x_39:
[----:B-1----:R-:W-:-:S04]  /*ca30*/  MOV R5, UR6 ;  /* 0x0000000600057c02 */ /* 0x002fc80008000f00 */
[----:B------:R1:W2:Y:S03]  /*ca40*/  SYNCS.PHASECHK.TRANS64.TRYWAIT P2, [R5+URZ+0x1aa00], R4 ;  /* 0x01aa0004050075a7 */ /* 0x0002a6000804017f */
[----:B--2---:R-:W-:Y:S05]  /*ca50*/  @!P2 NANOSLEEP.SYNCS 0x989680 ;  /* 0x009896800000a95d */ /* 0x004fea0003900000 */
[----:B------:R-:W2:Y:S02]  /*ca60*/  @!P2 SYNCS.PHASECHK.TRANS64 P2, [R5+URZ+0x1aa00], R4 ;  /* 0x01aa00040500a5a7 */ /* 0x000ea4000804007f */
[----:B--2---:R-:W-:Y:S05]  /*ca70*/  @!P2 BRA `(.L_x_39) ;  /* 0xfffffffc00eca947 */ /* 0x004fea000383ffff */
[----:B------:R-:W-:Y:S05]  /*ca80*/  BRA `(.L_x_136) ;  /* 0xffffff9000587947 */ /* 0x000fea000383ffff */
.L_x_43:
[----:B-1----:R-:W-:-:S04]  /*ca90*/  MOV R9, UR6 ;  /* 0x0000000600097c02 */ /* 0x002fc80008000f00 */
[----:B------:R1:W2:Y:S03]  /*caa0*/  SYNCS.PHASECHK.TRANS64.TRYWAIT P2, [R9+URZ+0x1aa00], R20 ;  /* 0x01aa0014090075a7 */ /* 0x0002a6000804017f */
[----:B--2---:R-:W-:Y:S05]  /*cab0*/  @!P2 NANOSLEEP.SYNCS 0x989680 ;  /* 0x009896800000a95d */ /* 0x004fea0003900000 */
[----:B------:R-:W2:Y:S02]  /*cac0*/  @!P2 SYNCS.PHASECHK.TRANS64 P2, [R9+URZ+0x1aa00], R20 ;  /* 0x01aa00140900a5a7 */ /* 0x000ea4000804007f */
[----:B--2---:R-:W-:Y:S05]  /*cad0*/  @!P2 BRA `(.L_x_43) ;  /* 0xfffffffc00eca947 */ /* 0x004fea000383ffff */
[----:B------:R-:W-:Y:S05]  /*cae0*/  BRA `(.L_x_42) ;  /* 0xffffffac00107947 */ /* 0x000fea000383ffff */
.L_x_63:
[----:B-1----:R-:W-:-:S04]  /*caf0*/  IMAD.U32 R3, RZ, RZ, UR32 ;  /* 0x00000020ff037e24 */ /* 0x002fc8000f8e00ff */
[----:B------:R1:W2:Y:S03]  /*cb00*/  SYNCS.PHASECHK.TRANS64.TRYWAIT P1, [R3+URZ+0x8], R0 ;  /* 0x00000800030075a7 */ /* 0x0002a6000802017f */
[----:B--2---:R-:W-:Y:S05]  /*cb10*/  @!P1 NANOSLEEP.SYNCS 0x989680 ;  /* 0x009896800000995d */ /* 0x004fea0003900000 */
[----:B------:R-:W2:Y:S02]  /*cb20*/  @!P1 SYNCS.PHASECHK.TRANS64 P1, [R3+URZ+0x8], R0 ;  /* 0x00000800030095a7 */ /* 0x000ea4000802007f */
[----:B--2---:R-:W-:Y:S05]  /*cb30*/  @!P1 BRA `(.L_x_63) ;  /* 0xfffffffc00ec9947 */ /* 0x004fea000383ffff */
[----:B------:R-:W-:Y:S05]  /*cb40*/  BRA `(.L_x_137) ;  /* 0xffffffc000607947 */ /* 0x000fea000383ffff */
.L_x_88:
[----:B------:R-:W-:Y:S01]  /*cb50*/  BSSY B1, `(.L_x_138) ;  /* 0x0000006000017945 */ /* 0x000fe20003800000 */
[----:B------:R-:W-:-:S07]  /*cb60*/  MOV R15, 0xffffffff ;  /* 0xffffffff000f7802 */ /* 0x000fce0000000f00 */
[----:B------:R-:W-:Y:S05]  /*cb70*/  WARPSYNC.COLLECTIVE R15, `(.L_x_139) ;  /* 0x000000000f0c7348 */ /* 0x000fea0003c00000 */
[----:B------:R-:W-:Y:S02]  /*cb80*/  ELECT P6, UR62, PT ;  /* 0x00000000003e782f */ /* 0x000fe400038c0000 */
[----:B------:R-:W-:Y:S01]  /*cb90*/  MOV R14, UR62 ;  /* 0x0000003e000e7c02 */ /* 0x000fe20008000f00 */
[----:B------:R-:W-:Y:S10]  /*cba0*/  ENDCOLLECTIVE ;  /* 0x000000000000791b */ /* 0x000ff40003800000 */
.L_x_139:
[----:B------:R-:W-:Y:S05]  /*cbb0*/  BSYNC B1 ;  /* 0x0000000000017941 */ /* 0x000fea0003800000 */
.L_x_138:
[----:B------:R-:W-:Y:S05]  /*cbc0*/  BRA `(.L_x_140) ;  /* 0xffffffd800f87947 */ /* 0x000fea000383ffff */
.L_x_91:
[----:B-1----:R1:W2:Y:S02]  /*cbd0*/  SYNCS.PHASECHK.TRANS64.TRYWAIT P2, [R7+URZ+0x1aa60], R6 ;  /* 0x01aa6006070075a7 */ /* 0x0022a4000804017f */
[----:B--2---:R-:W-:Y:S05]  /*cbe0*/  @!P2 NANOSLEEP.SYNCS 0x989680 ;  /* 0x009896800000a95d */ /* 0x004fea0003900000 */
[----:B------:R-:W2:Y:S02]  /*cbf0*/  @!P2 SYNCS.PHASECHK.TRANS64 P2, [R7+URZ+0x1aa60], R6 ;  /* 0x01aa60060700a5a7 */ /* 0x000ea4000804007f */
[----:B--2---:R-:W-:Y:S05]  /*cc00*/  @!P2 BRA `(.L_x_91) ;  /* 0xfffffffc00f0a947 */ /* 0x004fea000383ffff */
[----:B------:R-:W-:Y:S05]  /*cc10*/  BRA `(.L_x_141) ;  /* 0xffffffdc00187947 */ /* 0x000fea000383ffff */
.L_x_96:
[----:B-1----:R1:W2:Y:S02]  /*cc20*/  SYNCS.PHASECHK.TRANS64.TRYWAIT P2, [R7+URZ+0x1aab0], R4 ;  /* 0x01aab004070075a7 */ /* 0x0022a4000804017f */
[----:B--2---:R-:W-:Y:S05]  /*cc30*/  @!P2 NANOSLEEP.SYNCS 0x989680 ;  /* 0x009896800000a95d */ /* 0x004fea0003900000 */
[----:B------:R-:W2:Y:S02]  /*cc40*/  @!P2 SYNCS.PHASECHK.TRANS64 P2, [R7+URZ+0x1aab0], R4 ;  /* 0x01aab0040700a5a7 */ /* 0x000ea4000804007f */
[----:B--2---:R-:W-:Y:S05]  /*cc50*/  @!P2 BRA `(.L_x_96) ;  /* 0xfffffffc00f0a947 */ /* 0x004fea000383ffff */
[----:B------:R-:W-:Y:S05]  /*cc60*/  BRA `(.L_x_95) ;  /* 0xffffffe000247947 */ /* 0x000fea000383ffff */
.L_x_99:
[----:B-1----:R1:W2:Y:S02]  /*cc70*/  SYNCS.PHASECHK.TRANS64.TRYWAIT P2, [R4+URZ+0x1aa60], R9 ;  /* 0x01aa6009040075a7 */ /* 0x0022a4000804017f */
[----:B--2---:R-:W-:Y:S05]  /*cc80*/  @!P2 NANOSLEEP.SYNCS 0x989680 ;  /* 0x009896800000a95d */ /* 0x004fea0003900000 */
[----:B------:R-:W2:Y:S02]  /*cc90*/  @!P2 SYNCS.PHASECHK.TRANS64 P2, [R4+URZ+0x1aa60], R9 ;  /* 0x01aa60090400a5a7 */ /* 0x000ea4000804007f */
[----:B--2---:R-:W-:Y:S05]  /*cca0*/  @!P2 BRA `(.L_x_99) ;  /* 0xfffffffc00f0a947 */ /* 0x004fea000383ffff */
[----:B------:R-:W-:Y:S05]  /*ccb0*/  BRA `(.L_x_142) ;  /* 0xffffffe000387947 */ /* 0x000fea000383ffff */
.L_x_104:
[----:B------:R-:W-:Y:S01]  /*ccc0*/  BSSY B1, `(.L_x_143) ;  /* 0x0000006000017945 */ /* 0x000fe20003800000 */
[----:B------:R-:W-:-:S07]  /*ccd0*/  MOV R15, 0xffffffff ;  /* 0xffffffff000f7802 */ /* 0x000fce0000000f00 */
[----:B------:R-:W-:Y:S05]  /*cce0*/  WARPSYNC.COLLECTIVE R15, `(.L_x_144) ;  /* 0x000000000f0c7348 */ /* 0x000fea0003c00000 */
[----:B------:R-:W-:Y:S02]  /*ccf0*/  ELECT P6, UR62, PT ;  /* 0x00000000003e782f */ /* 0x000fe400038c0000 */
[----:B------:R-:W-:Y:S01]  /*cd00*/  MOV R14, UR62 ;  /* 0x0000003e000e7c02 */ /* 0x000fe20008000f00 */
[----:B------:R-:W-:Y:S10]  /*cd10*/  ENDCOLLECTIVE ;  /* 0x000000000000791b */ /* 0x000ff40003800000 */
.L_x_144:
[----:B------:R-:W-:Y:S05]  /*cd20*/  BSYNC B1 ;  /* 0x0000000000017941 */ /* 0x000fea0003800000 */
.L_x_143:
[----:B------:R-:W-:Y:S05]  /*cd30*/  BRA `(.L_x_145) ;  /* 0xffffffe400c47947 */ /* 0x000fea000383ffff */
.L_x_107:
[----:B-1----:R1:W2:Y:S02]  /*cd40*/  SYNCS.PHASECHK.TRANS64.TRYWAIT P4, [R8+URZ+0x1aa28], R7 ;  /* 0x01aa2807080075a7 */ /* 0x0022a4000808017f */
[----:B--2---:R-:W-:Y:S05]  /*cd50*/  @!P4 NANOSLEEP.SYNCS 0x989680 ;  /* 0x009896800000c95d */ /* 0x004fea0003900000 */
[----:B------:R-:W2:Y:S02]  /*cd60*/  @!P4 SYNCS.PHASECHK.TRANS64 P4, [R8+URZ+0x1aa28], R7 ;  /* 0x01aa28070800c5a7 */ /* 0x000ea4000808007f */
[----:B--2---:R-:W-:Y:S05]  /*cd70*/  @!P4 BRA `(.L_x_107) ;  /* 0xfffffffc00f0c947 */ /* 0x004fea000383ffff */
[----:B------:R-:W-:Y:S05]  /*cd80*/  BRA `(.L_x_146) ;  /* 0xffffffe400dc7947 */ /* 0x000fea000383ffff */
.L_x_112:
[----:B-1----:R1:W2:Y:S02]  /*cd90*/  SYNCS.PHASECHK.TRANS64.TRYWAIT P4, [R4+URZ+0x1aab0], R7 ;  /* 0x01aab007040075a7 */ /* 0x0022a4000808017f */
[----:B--2---:R-:W-:Y:S05]  /*cda0*/  @!P4 NANOSLEEP.SYNCS 0x989680 ;  /* 0x009896800000c95d */ /* 0x004fea0003900000 */
[----:B------:R-:W2:Y:S02]  /*cdb0*/  @!P4 SYNCS.PHASECHK.TRANS64 P4, [R4+URZ+0x1aab0], R7 ;  /* 0x01aab0070400c5a7 */ /* 0x000ea4000808007f */
[----:B--2---:R-:W-:Y:S05]  /*cdc0*/  @!P4 BRA `(.L_x_112) ;  /* 0xfffffffc00f0c947 */ /* 0x004fea000383ffff */
[----:B------:R-:W-:Y:S05]  /*cdd0*/  BRA `(.L_x_111) ;  /* 0xffffffe800e07947 */ /* 0x000fea000383ffff */
.L_x_115:
[----:B-1----:R1:W2:Y:S02]  /*cde0*/  SYNCS.PHASECHK.TRANS64.TRYWAIT P3, [R7+URZ+0x1aa28], R8 ;  /* 0x01aa2808070075a7 */ /* 0x0022a4000806017f */
[----:B--2---:R-:W-:Y:S05]  /*cdf0*/  @!P3 NANOSLEEP.SYNCS 0x989680 ;  /* 0x009896800000b95d */ /* 0x004fea0003900000 */
[----:B------:R-:W2:Y:S02]  /*ce00*/  @!P3 SYNCS.PHASECHK.TRANS64 P3, [R7+URZ+0x1aa28], R8 ;  /* 0x01aa28080700b5a7 */ /* 0x000ea4000806007f */
[----:B--2---:R-:W-:Y:S05]  /*ce10*/  @!P3 BRA `(.L_x_115) ;  /* 0xfffffffc00f0b947 */ /* 0x004fea000383ffff */
[----:B------:R-:W-:Y:S05]  /*ce20*/  BRA `(.L_x_147) ;  /* 0xffffffe800f87947 */ /* 0x000fea000383ffff */
.L_x_121:
[----:B-1----:R1:W2:Y:S02]  /*ce30*/  SYNCS.PHASECHK.TRANS64.TRYWAIT P3, [R7+URZ+0x1aa28], R8 ;  /* 0x01aa2808070075a7 */ /* 0x0022a4000806017f */
[----:B--2---:R-:W-:Y:S05]  /*ce40*/  @!P3 NANOSLEEP.SYNCS 0x989680 ;  /* 0x009896800000b95d */ /* 0x004fea0003900000 */
[----:B------:R-:W2:Y:S02]  /*ce50*/  @!P3 SYNCS.PHASECHK.TRANS64 P3, [R7+URZ+0x1aa28], R8 ;  /* 0x01aa28080700b5a7 */ /* 0x000ea4000806007f */
[----:B--2---:R-:W-:Y:S05]  /*ce60*/  @!P3 BRA `(.L_x_121) ;  /* 0xfffffffc00f0b947 */ /* 0x004fea000383ffff */
[----:B------:R-:W-:Y:S05]  /*ce70*/  BRA `(.L_x_148) ;  /* 0xfffffff0001c7947 */ /* 0x000fea000383ffff */
.L_x_126:
[----:B-1----:R1:W2:Y:S02]  /*ce80*/  SYNCS.PHASECHK.TRANS64.TRYWAIT P3, [R7+URZ+0x1aa28], R8 ;  /* 0x01aa2808070075a7 */ /* 0x0022a4000806017f */
[----:B--2---:R-:W-:Y:S05]  /*ce90*/  @!P3 NANOSLEEP.SYNCS 0x989680 ;  /* 0x009896800000b95d */ /* 0x004fea0003900000 */
[----:B------:R-:W2:Y:S02]  /*cea0*/  @!P3 SYNCS.PHASECHK.TRANS64 P3, [R7+URZ+0x1aa28], R8 ;  /* 0x01aa28080700b5a7 */ /* 0x000ea4000806007f */
[----:B--2---:R-:W-:Y:S05]  /*ceb0*/  @!P3 BRA `(.L_x_126) ;  /* 0xfffffffc00f0b947 */ /* 0x004fea000383ffff */
[----:B------:R-:W-:Y:S05]  /*cec0*/  BRA `(.L_x_149) ;  /* 0xfffffff400247947 */ /* 0x000fea000383ffff */
        .weak           $__internal_0_$__cuda_sm20_rcp_rn_f32_slowpath
        .type           $__internal_0_$__cuda_sm20_rcp_rn_f32_slowpath,@function
        .size           $__internal_0_$__cuda_sm20_rcp_rn_f32_slowpath,(.L_x_155 - $__internal_0_$__cuda_sm20_rcp_rn_f32_slowpath)
$__internal_0_$__cuda_sm20_rcp_rn_f32_slowpath:
[----:B------:R-:W-:Y:S01]  /*ced0*/  IMAD.SHL.U32 R0, R3, 0x2, RZ ;  /* 0x0000000203007824 */ /* 0x000fe200078e00ff */
[----:B------:R-:W-:Y:S04]  /*cee0*/  BSSY B2, `(.L_x_150) ;  /* 0x0000030000027945 */ /* 0x000fe80003800000 */
[----:B------:R-:W-:-:S04]  /*cef0*/  SHF.R.U32.HI R21, RZ, 0x18, R0 ;  /* 0x00000018ff157819 */ /* 0x000fc80000011600 */
[----:B------:R-:W-:-:S13]  /*cf00*/  ISETP.NE.U32.AND P0, PT, R21, RZ, PT ;  /* 0x000000ff1500720c */ /* 0x000fda0003f05070 */
[----:B------:R-:W-:Y:S05]  /*cf10*/  @P0 BRA `(.L_x_151) ;  /* 0x0000000000280947 */ /* 0x000fea0003800000 */
[----:B------:R-:W-:-:S04]  /*cf20*/  SHF.L.U32 R0, R3, 0x1, RZ ;  /* 0x0000000103007819 */ /* 0x000fc800000006ff */
[----:B------:R-:W-:-:S13]  /*cf30*/  ISETP.NE.AND P0, PT, R0, RZ, PT ;  /* 0x000000ff0000720c */ /* 0x000fda0003f05270 */
[----:B------:R-:W-:Y:S01]  /*cf40*/  @P0 FFMA R7, R3, 1.84467440737095516160e+19, RZ ;  /* 0x5f80000003070823 */ /* 0x000fe200000000ff */
[----:B------:R-:W-:Y:S08]  /*cf50*/  @!P0 MUFU.RCP R6, R3 ;  /* 0x0000000300068308 */ /* 0x000ff00000001000 */
[----:B------:R-:W1:Y:S02]  /*cf60*/  @P0 MUFU.RCP R0, R7 ;  /* 0x0000000700000308 */ /* 0x000e640000001000 */
[----:B-1----:R-:W-:-:S04]  /*cf70*/  @P0 FFMA R12, R7, R0, -1 ;  /* 0xbf800000070c0423 */ /* 0x002fc80000000000 */
[----:B------:R-:W-:-:S04]  /*cf80*/  @P0 FADD.FTZ R13, -R12, -RZ ;  /* 0x800000ff0c0d0221 */ /* 0x000fc80000010100 */
[----:B------:R-:W-:-:S04]  /*cf90*/  @P0 FFMA R0, R0, R13, R0 ;  /* 0x0000000d00000223 */ /* 0x000fc80000000000 */
[----:B------:R-:W-:Y:S01]  /*cfa0*/  @P0 FFMA R6, R0, 1.84467440737095516160e+19, RZ ;  /* 0x5f80000000060823 */ /* 0x000fe200000000ff */
[----:B------:R-:W-:Y:S06]  /*cfb0*/  BRA `(.L_x_152) ;  /* 0x0000000000887947 */ /* 0x000fec0003800000 */
.L_x_151:
[----:B------:R-:W-:-:S04]  /*cfc0*/  IADD3 R24, R21, -0xfd, RZ ;  /* 0xffffff0315187810 */ /* 0x000fc80007ffe0ff */
[----:B------:R-:W-:-:S13]  /*cfd0*/  ISETP.GT.U32.AND P0, PT, R24, 0x1, PT ;  /* 0x000000011800780c */ /* 0x000fda0003f04070 */
[----:B------:R-:W-:Y:S05]  /*cfe0*/  @P0 BRA `(.L_x_153) ;  /* 0x0000000000780947 */ /* 0x000fea0003800000 */
[----:B------:R-:W-:Y:S01]  /*cff0*/  LOP3.LUT R0, R3, 0x7fffff, RZ, 0xc0, !PT ;  /* 0x007fffff03007812 */ /* 0x000fe200078ec0ff */
[----:B------:R-:W-:-:S03]  /*d000*/  IMAD.MOV.U32 R13, RZ, RZ, 0x3 ;  /* 0x00000003ff0d7424 */ /* 0x000fc600078e00ff */
[----:B------:R-:W-:Y:S02]  /*d010*/  LOP3.LUT R0, R0, 0x3f800000, RZ, 0xfc, !PT ;  /* 0x3f80000000007812 */ /* 0x000fe400078efcff */
[----:B------:R-:W-:Y:S02]  /*d020*/  SHF.L.U32 R13, R13, R24, RZ ;  /* 0x000000180d0d7219 */ /* 0x000fe400000006ff */
[----:B------:R-:W1:Y:S02]  /*d030*/  MUFU.RCP R7, R0 ;  /* 0x0000000000077308 */ /* 0x000e640000001000 */
[----:B-1----:R-:W-:-:S04]  /*d040*/  FFMA R6, R0, R7, -1 ;  /* 0xbf80000000067423 */ /* 0x002fc80000000007 */
[----:B------:R-:W-:-:S04]  /*d050*/  FADD.FTZ R6, -R6, -RZ ;  /* 0x800000ff06067221 */ /* 0x000fc80000010100 */
[CCC-:B------:R-:W-:Y:S01]  /*d060*/  FFMA.RM R12, R7.reuse, R6.reuse, R7.reuse ;  /* 0x00000006070c7223 */ /* 0x1c0fe20000004007 */
[----:B------:R-:W-:-:S04]  /*d070*/  FFMA.RP R7, R7, R6, R7 ;  /* 0x0000000607077223 */ /* 0x000fc80000008007 */
[C---:B------:R-:W-:Y:S02]  /*d080*/  LOP3.LUT R6, R12.reuse, 0x7fffff, RZ, 0xc0, !PT ;  /* 0x007fffff0c067812 */ /* 0x040fe400078ec0ff */
[----:B------:R-:W-:Y:S02]  /*d090*/  FSETP.NEU.FTZ.AND P0, PT, R12, R7, PT ;  /* 0x000000070c00720b */ /* 0x000fe40003f1d000 */
[----:B------:R-:W-:Y:S02]  /*d0a0*/  LOP3.LUT R6, R6, 0x800000, RZ, 0xfc, !PT ;  /* 0x0080000006067812 */ /* 0x000fe400078efcff */
[----:B------:R-:W-:Y:S02]  /*d0b0*/  SEL R7, RZ, 0xffffffff, !P0 ;  /* 0xffffffffff077807 */ /* 0x000fe40004000000 */
[----:B------:R-:W-:Y:S02]  /*d0c0*/  LOP3.LUT R13, R13, R6, RZ, 0xc0, !PT ;  /* 0x000000060d0d7212 */ /* 0x000fe400078ec0ff */
[----:B------:R-:W-:-:S02]  /*d0d0*/  IADD3 R7, -R7, RZ, RZ ;  /* 0x000000ff07077210 */ /* 0x000fc40007ffe1ff */
[-C--:B------:R-:W-:Y:S02]  /*d0e0*/  SHF.R.U32.HI R13, RZ, R24.reuse, R13 ;  /* 0x00000018ff0d7219 */ /* 0x080fe4000001160d */
[--C-:B------:R-:W-:Y:S01]  /*d0f0*/  LOP3.LUT P1, RZ, R7, R24, R6.reuse, 0xf8, !PT ;  /* 0x0000001807ff7212 */ /* 0x100fe2000782f806 */
[----:B------:R-:W-:Y:S01]  /*d100*/  VIADD R7, R21, 0xffffff04 ;  /* 0xffffff0415077836 */ /* 0x000fe20000000000 */
[C---:B------:R-:W-:Y:S02]  /*d110*/  LOP3.LUT P0, RZ, R13.reuse, 0x1, RZ, 0xc0, !PT ;  /* 0x000000010dff7812 */ /* 0x040fe4000780c0ff */
[----:B------:R-:W-:Y:S02]  /*d120*/  LOP3.LUT P2, RZ, R13, 0x2, RZ, 0xc0, !PT ;  /* 0x000000020dff7812 */ /* 0x000fe4000784c0ff */
[----:B------:R-:W-:Y:S02]  /*d130*/  SHF.R.U32.HI R6, RZ, R7, R6 ;  /* 0x00000007ff067219 */ /* 0x000fe40000011606 */
[----:B------:R-:W-:-:S02]  /*d140*/  PLOP3.LUT P0, PT, P0, P1, P2, 0xe0, 0x0 ;  /* 0x000000000000781c */ /* 0x000fc40000703c20 */
[----:B------:R-:W-:Y:S02]  /*d150*/  LOP3.LUT P1, RZ, R3, 0x7fffff, RZ, 0xc0, !PT ;  /* 0x007fffff03ff7812 */ /* 0x000fe4000782c0ff */
[----:B------:R-:W-:-:S04]  /*d160*/  SEL R0, RZ, 0x1, !P0 ;  /* 0x00000001ff007807 */ /* 0x000fc80004000000 */
[----:B------:R-:W-:-:S04]  /*d170*/  IADD3 R0, -R0, RZ, RZ ;  /* 0x000000ff00007210 */ /* 0x000fc80007ffe1ff */
[----:B------:R-:W-:-:S13]  /*d180*/  ISETP.GE.AND P0, PT, R0, RZ, PT ;  /* 0x000000ff0000720c */ /* 0x000fda0003f06270 */
[----:B------:R-:W-:-:S04]  /*d190*/  @!P0 IADD3 R6, R6, 0x1, RZ ;  /* 0x0000000106068810 */ /* 0x000fc80007ffe0ff */
[----:B------:R-:W-:-:S04]  /*d1a0*/  @!P1 SHF.L.U32 R6, R6, 0x1, RZ ;  /* 0x0000000106069819 */ /* 0x000fc800000006ff */
[----:B------:R-:W-:Y:S01]  /*d1b0*/  LOP3.LUT R6, R6, 0x80000000, R3, 0xf8, !PT ;  /* 0x8000000006067812 */ /* 0x000fe200078ef803 */
[----:B------:R-:W-:Y:S06]  /*d1c0*/  BRA `(.L_x_152) ;  /* 0x0000000000047947 */ /* 0x000fec0003800000 */
.L_x_153:
[----:B------:R1:W2:Y:S02]  /*d1d0*/  MUFU.RCP R6, R3 ;  /* 0x0000000300067308 */ /* 0x0002a40000001000 */
.L_x_152:
[----:B------:R-:W-:Y:S05]  /*d1e0*/  BSYNC B2 ;  /* 0x0000000000027941 */ /* 0x000fea0003800000 */
.L_x_150:
[----:B--2---:R-:W-:Y:S01]  /*d1f0*/  IMAD.MOV.U32 R0, RZ, RZ, R6 ;  /* 0x000000ffff007224 */ /* 0x004fe200078e0006 */
[----:B------:R-:W-:Y:S02]  /*d200*/  MOV R6, R14 ;  /* 0x0000000e00067202 */ /* 0x000fe40000000f00 */
[----:B------:R-:W-:-:S04]  /*d210*/  MOV R7, 0x0 ;  /* 0x0000000000077802 */ /* 0x000fc80000000f00 */
[----:B-1----:R-:W-:Y:S05]  /*d220*/  RET.REL.NODEC R6 `(_ZN7cutlass13device_kernelINS_4fmha6kernel28FmhaKernelTmaWarpSpecializedINS1_10collective30FmhaMainloopTmaWarpSpecializedINS_10bfloat16_tEffN4cute5tupleIJNS7_1CILi128EEENS9_ILi64EEENS9_ILi112EEEEEENS8_IJiNS9_ILi1EEENS8_IJiiEEEEEESG_SG_NS4_14ResidualFusionEJNS2_6OptionILNS2_3TagE0ENS9_ILb1EEEEENSI_ILSJ_2ESK_EEEEENS4_15FmhaFwdEpilogueIS6_fNS8_IJSB_SC_SB_EEEEENS2_23PersistentTileSchedulerEJSL_SM_EEEEEvNT_6ParamsE) ;  /* 0xffffff2c06747950 */ /* 0x002fea0003c3ffff */
.L_x_154:
[----:B------:R-:W-:-:S00]  /*d230*/  BRA `(.L_x_154) ;  /* 0xfffffffc00fc7947 */ /* 0x000fc0000383ffff */
[----:B------:R-:W-:-:S00]  /*d240*/  NOP ;  /* 0x0000000000007918 */ /* 0x000fc00000000000 */
        /* <DEDUP_REMOVED lines=11> */
.L_x_155:


//--------------------- .nv.global.init           --------------------------
	.section	.nv.global.init,"aw",@progbits
.nv.global.init:
	.type		$str$24,@object
	.size		$str$24,($str$25 - $str$24)
$str$24:
        /*0000*/ 	.byte	0x28, 0x61, 0x64, 0x64, 0x72, 0x65, 0x73, 0x73, 0x20, 0x26, 0x20, 0x6d, 0x61, 0x73, 0x6b, 0x29
        /*0010*/ 	.byte	0x20, 0x3d, 0x3d, 0x20, 0x30, 0x00
	.type		$str$25,@object
	.size		$str$25,(__unnamed_1 - $str$25)
$str$25:
        /*0016*/ 	.byte	0x2f, 0x74, 0x6d, 0x70, 0x2f, 0x63, 0x75, 0x74, 0x6c, 0x61, 0x73, 0x73, 0x5f, 0x73, 0x77, 0x65
        /*0026*/ 	.byte	0x65, 0x70, 0x5f, 0x73, 0x72, 0x63, 0x2f, 0x69, 0x6e, 0x63, 0x6c, 0x75, 0x64, 0x65, 0x2f, 0x63
        /*0036*/ 	.byte	0x75, 0x74, 0x65, 0x2f, 0x70, 0x6f, 0x69, 0x6e, 0x74, 0x65, 0x72, 0x5f, 0x66, 0x6c, 0x61, 0x67
        /*0046*/ 	.byte	0x67, 0x65, 0x64, 0x2e, 0x68, 0x70, 0x70, 0x00
	.type		__unnamed_1,@object
	.size		__unnamed_1,(__unnamed_2 - __unnamed_1)
__unnamed_1:
        /*004e*/ 	.byte	0x61, 0x75, 0x74, 0x6f, 0x20, 0x63, 0x75, 0x74, 0x65, 0x3a, 0x3a, 0x61, 0x73, 0x5f, 0x70, 0x6f
        /* <DEDUP_REMOVED lines=27> */
        /*020e*/ 	.byte	0x31, 0x30, 0x32, 0x34, 0x3e, 0x3e, 0x3e, 0x3e, 0x3e, 0x5d, 0x00
	.type		__unnamed_2,@object
	.size		__unnamed_2,(.L_1 - __unnamed_2)
__unnamed_2:
        /* <DEDUP_REMOVED lines=29> */
.L_1:


//--------------------- .nv.shared._ZN7cutlass13device_kernelINS_4fmha6kernel28FmhaKernelTmaWarpSpecializedINS1_10collective30FmhaMainloopTmaWarpSpecializedINS_10bfloat16_tEffN4cute5tupleIJNS7_1CILi128EEENS9_ILi64EEENS9_ILi112EEEEEENS8_IJiNS9_ILi1EEENS8_IJiiEEEEEESG_SG_NS4_14ResidualFusionEJNS2_6OptionILNS2_3TagE0ENS9_ILb1EEEEENSI_ILSJ_2ESK_EEEEENS4_15FmhaFwdEpilogueIS6_fNS8_IJSB_SC_SB_EEEEENS2_23PersistentTileSchedulerEJSL_SM_EEEEEvNT_6ParamsE --------------------------
	.section	.nv.shared._ZN7cutlass13device_kernelINS_4fmha6kernel28FmhaKernelTmaWarpSpecializedINS1_10collective30FmhaMainloopTmaWarpSpecializedINS_10bfloat16_tEffN4cute5tupleIJNS7_1CILi128EEENS9_ILi64EEENS9_ILi112EEEEEENS8_IJiNS9_ILi1EEENS8_IJiiEEEEEESG_SG_NS4_14ResidualFusionEJNS2_6OptionILNS2_3TagE0ENS9_ILb1EEEEENSI_ILSJ_2ESK_EEEEENS4_15FmhaFwdEpilogueIS6_fNS8_IJSB_SC_SB_EEEEENS2_23PersistentTileSchedulerEJSL_SM_EEEEEvNT_6ParamsE,"aw",@nobits
	.sectionflags	@""
	.align	16
	.zero		1024


//--------------------- .nv.shared.reserved.0     --------------------------
	.section	.nv.shared.reserved.0,"aw",@nobits
	.weak		__nv_reservedSMEM_offset_0_alias
	.size		__nv_reservedSMEM_offset_0_alias, 0, 0
	.other		__nv_reservedSMEM_offset_0_alias,@"STO_CUDA_RESERVED_SHARED STV_DEFAULT"
__nv_reservedSMEM_offset_0_alias:
	.zero		0


//--------------------- .nv.global                --------------------------
	.section	.nv.global,"aw",@nobits
.nv.global:
	.type		_ZN39_INTERNAL_947d6bdf_4_k_cu_d229229d_33714cute1_E,@object
	.size		_ZN39_INTERNAL_947d6bdf_4_k_cu_d229229d_33714cute1_E,(_ZN39_INTERNAL_947d6bdf_4_k_cu_d229229d_33714cuda3std3__45__cpo6cbeginE - _ZN39_INTERNAL_947d6bdf_4_k_cu_d229229d_33714cute1_E)
_ZN39_INTERNAL_947d6bdf_4_k_cu_d229229d_33714cute1_E:
	.zero		1
	.type		_ZN39_INTERNAL_947d6bdf_4_k_cu_d229229d_33714cuda3std3__45__cpo6cbeginE,@object
	.size		_ZN39_INTERNAL_947d6bdf_4_k_cu_d229229d_33714cuda3std3__45__cpo6cbeginE,(_ZN39_INTERNAL_947d6bdf_4_k_cu_d229229d_33714cuda3std3__48in_placeE - _ZN39_INTERNAL_947d6bdf_4_k_cu_d229229d_33714cuda3std3__45__cpo6cbeginE)
_ZN39_INTERNAL_947d6bdf_4_k_cu_d229229d_33714cuda3std3__45__cpo6cbeginE:
	.zero		1
	.type		_ZN39_INTERNAL_947d6bdf_4_k_cu_d229229d_33714cuda3std3__48in_placeE,@object
	.size		_ZN39_INTERNAL_947d6bdf_4_k_cu_d229229d_33714cuda3std3__48in_placeE,(_ZN39_INTERNAL_947d6bdf_4_k_cu_d229229d_33714cuda3std6ranges3__45__cpo9iter_moveE - _ZN39_INTERNAL_947d6bdf_4_k_cu_d229229d_33714cuda3std3__48in_placeE)
_ZN39_INTERNAL_947d6bdf_4_k_cu_d229229d_33714cuda3std3__48in_placeE:
	.zero		1
	.type		_ZN39_INTERNAL_947d6bdf_4_k_cu_d229229d_33714cuda3std6ranges3__45__cpo9iter_moveE,@object
	.size		_ZN39_INTERNAL_947d6bdf_4_k_cu_d229229d_33714cuda3std6ranges3__45__cpo9iter_moveE,(_ZN39_INTERNAL_947d6bdf_4_k_cu_d229229d_33714cuda3std3__45__cpo5beginE - _ZN39_INTERNAL_947d6bdf_4_k_cu_d229229d_33714cuda3std6ranges3__45__cpo9iter_moveE)
_ZN39_INTERNAL_947d6bdf_4_k_cu_d229229d_33714cuda3std6ranges3__45__cpo9iter_moveE:
	.zero		1
	.type		_ZN39_INTERNAL_947d6bdf_4_k_cu_d229229d_33714cuda3std3__45__cpo5beginE,@object
	.size		_ZN39_INTERNAL_947d6bdf_4_k_cu_d229229d_33714cuda3std3__45__cpo5beginE,(_ZN39_INTERNAL_947d6bdf_4_k_cu_d229229d_33714cuda3std3__441_GLOBAL__N__947d6bdf_4_k_cu_d229229d_33716ignoreE - _ZN39_INTERNAL_947d6bdf_4_k_cu_d229229d_33714cuda3std3__45__cpo5beginE)
_ZN39_INTERNAL_947d6bdf_4_k_cu_d229229d_33714cuda3std3__45__cpo5beginE:
	.zero		1
	.type		_ZN39_INTERNAL_947d6bdf_4_k_cu_d229229d_33714cuda3std3__441_GLOBAL__N__947d6bdf_4_k_cu_d229229d_33716ignoreE,@object
	.size		_ZN39_INTERNAL_947d6bdf_4_k_cu_d229229d_33714cuda3std3__441_GLOBAL__N__947d6bdf_4_k_cu_d229229d_33716ignoreE,(_ZN39_INTERNAL_947d6bdf_4_k_cu_d229229d_33714cute7productE - _ZN39_INTERNAL_947d6bdf_4_k_cu_d229229d_33714cuda3std3__441_GLOBAL__N__947d6bdf_4_k_cu_d229229d_33716ignoreE)
_ZN39_INTERNAL_947d6bdf_4_k_cu_d229229d_33714cuda3std3__441_GLOBAL__N__947d6bdf_4_k_cu_d229229d_33716ignoreE:
	.zero		1
	.type		_ZN39_INTERNAL_947d6bdf_4_k_cu_d229229d_33714cute7productE,@object
	.size		_ZN39_INTERNAL_947d6bdf_4_k_cu_d229229d_33714cute7productE,(_ZN39_INTERNAL_947d6bdf_4_k_cu_d229229d_33714cuda3std3__45__cpo3endE - _ZN39_INTERNAL_947d6bdf_4_k_cu_d229229d_33714cute7productE)
_ZN39_INTERNAL_947d6bdf_4_k_cu_d229229d_33714cute7productE:
	.zero		1
	.type		_ZN39_INTERNAL_947d6bdf_4_k_cu_d229229d_33714cuda3std3__45__cpo3endE,@object
	.size		_ZN39_INTERNAL_947d6bdf_4_k_cu_d229229d_33714cuda3std3__45__cpo3endE,(_ZN39_INTERNAL_947d6bdf_4_k_cu_d229229d_33714cuda3std3__419piecewise_constructE - _ZN39_INTERNAL_947d6bdf_4_k_cu_d229229d_33714cuda3std3__45__cpo3endE)
_ZN39_INTERNAL_947d6bdf_4_k_cu_d229229d_33714cuda3std3__45__cpo3endE:
	.zero		1
	.type		_ZN39_INTERNAL_947d6bdf_4_k_cu_d229229d_33714cuda3std3__419piecewise_constructE,@object
	.size		_ZN39_INTERNAL_947d6bdf_4_k_cu_d229229d_33714cuda3std3__419piecewise_constructE,(_ZN39_INTERNAL_947d6bdf_4_k_cu_d229229d_33714cuda3std3__45__cpo4cendE - _ZN39_INTERNAL_947d6bdf_4_k_cu_d229229d_33714cuda3std3__419piecewise_constructE)
_ZN39_INTERNAL_947d6bdf_4_k_cu_d229229d_33714cuda3std3__419piecewise_constructE:
	.zero		1
	.type		_ZN39_INTERNAL_947d6bdf_4_k_cu_d229229d_33714cuda3std3__45__cpo4cendE,@object
	.size		_ZN39_INTERNAL_947d6bdf_4_k_cu_d229229d_33714cuda3std3__45__cpo4cendE,(_ZN39_INTERNAL_947d6bdf_4_k_cu_d229229d_33714cuda3std6ranges3__45__cpo4swapE - _ZN39_INTERNAL_947d6bdf_4_k_cu_d229229d_33714cuda3std3__45__cpo4cendE)
_ZN39_INTERNAL_947d6bdf_4_k_cu_d229229d_33714cuda3std3__45__cpo4cendE:
	.zero		1
	.type		_ZN39_INTERNAL_947d6bdf_4_k_cu_d229229d_33714cuda3std6ranges3__45__cpo4swapE,@object
	.size		_ZN39_INTERNAL_947d6bdf_4_k_cu_d229229d_33714cuda3std6ranges3__45__cpo4swapE,(.L_9 - _ZN39_INTERNAL_947d6bdf_4_k_cu_d229229d_33714cuda3std6ranges3__45__cpo4swapE)
_ZN39_INTERNAL_947d6bdf_4_k_cu_d229229d_33714cuda3std6ranges3__45__cpo4swapE:
	.zero		1
.L_9:


//--------------------- .nv.constant0._ZN7cutlass13device_kernelINS_4fmha6kernel28FmhaKernelTmaWarpSpecializedINS1_10collective30FmhaMainloopTmaWarpSpecializedINS_10bfloat16_tEffN4cute5tupleIJNS7_1CILi128EEENS9_ILi64EEENS9_ILi112EEEEEENS8_IJiNS9_ILi1EEENS8_IJiiEEEEEESG_SG_NS4_14ResidualFusionEJNS2_6OptionILNS2_3TagE0ENS9_ILb1EEEEENSI_ILSJ_2ESK_EEEEENS4_15FmhaFwdEpilogueIS6_fNS8_IJSB_SC_SB_EEEEENS2_23PersistentTileSchedulerEJSL_SM_EEEEEvNT_6ParamsE --------------------------
	.section	.nv.constant0._ZN7cutlass13device_kernelINS_4fmha6kernel28FmhaKernelTmaWarpSpecializedINS1_10collective30FmhaMainloopTmaWarpSpecializedINS_10bfloat16_tEffN4cute5tupleIJNS7_1CILi128EEENS9_ILi64EEENS9_ILi112EEEEEENS8_IJiNS9_ILi1EEENS8_IJiiEEEEEESG_SG_NS4_14ResidualFusionEJNS2_6OptionILNS2_3TagE0ENS9_ILb1EEEEENSI_ILSJ_2ESK_EEEEENS4_15FmhaFwdEpilogueIS6_fNS8_IJSB_SC_SB_EEEEENS2_23PersistentTileSchedulerEJSL_SM_EEEEEvNT_6ParamsE,"a",@progbits
	.sectionflags	@""
	.align	4
.nv.constant0._ZN7cutlass13device_kernelINS_4fmha6kernel28FmhaKernelTmaWarpSpecializedINS1_10collective30FmhaMainloopTmaWarpSpecializedINS_10bfloat16_tEffN4cute5tupleIJNS7_1CILi128EEENS9_ILi64EEENS9_ILi112EEEEEENS8_IJiNS9_ILi1EEENS8_IJiiEEEEEESG_SG_NS4_14ResidualFusionEJNS2_6OptionILNS2_3TagE0ENS9_ILb1EEEEENSI_ILSJ_2ESK_EEEEENS4_15FmhaFwdEpilogueIS6_fNS8_IJSB_SC_SB_EEEEENS2_23PersistentTileSchedulerEJSL_SM_EEEEEvNT_6ParamsE:
	.zero		2688


//--------------------- SYMBOLS --------------------------

	.type		.nv.reservedSmem.offset0,@object
	.size		.nv.reservedSmem.offset0,0x4
	.type		__assertfail,@function
